	.target	sm_90a

	.elftype	@"ET_EXEC"


//--------------------- .note.nv.tkinfo           --------------------------
	.section	.note.nv.tkinfo,"",@"SHT_NOTE"
	.sectionflags	@"SHF_NOTE_NV_TKINFO"
	.tkinfo
        /*0018*/ 	.word	0x00000002
        /*0030*/ 	.string	""
        /*0030*/ 	.string	"ptxas"
        /*0030*/ 	.string	"Cuda compilation tools, release 13.0, V13.0.88"
        /*0030*/ 	.string	"Build cuda_13.0.r13.0/compiler.36424714_0"
        /*0030*/ 	.string	"-arch sm_90a -m 64 "



//--------------------- .note.nv.cuinfo           --------------------------
	.section	.note.nv.cuinfo,"",@"SHT_NOTE"
	.sectionflags	@"SHF_NOTE_NV_CUINFO"
        /*0018*/ 	.short	0x0002
        /*001a*/ 	.short	0x005a
        /*001c*/ 	.short	0x0082
	.zero		2


//--------------------- .nv.info                  --------------------------
	.section	.nv.info,"",@"SHT_CUDA_INFO"
	.align	4


	//----- nvinfo : EIATTR_REGCOUNT
	.align		4
        /*0000*/ 	.byte	0x04, 0x2f
        /*0002*/ 	.short	(.L_18 - .L_17)
	.align		4
.L_17:
        /*0004*/ 	.word	index@(_ZN7cutlass13device_kernelINS_4gemm6kernel13GemmUniversalIN4cute5tupleIJiiiiEEENS1_10collective13CollectiveMmaINS1_34MainloopSm90TmaGmmaWarpSpecializedILi4ENS5_IJNS4_1CILi1EEESB_SB_EEENS1_35KernelTmaWarpSpecializedCooperativeEEENS5_IJNSA_ILi256EEENSA_ILi128EEENSA_ILi64EEEEEENS_6half_tENS5_IJlSB_lEEESJ_SK_NS4_8TiledMMAINS4_8MMA_AtomIJNS4_4SM904GMMA26MMA_64x128x16_F32F16F16_SSILNSO_5MajorE0ELSQ_0ELNSO_7ScaleInE1ELSR_1EEEEEENS4_6LayoutINS5_IJNSA_ILi2EEESB_SB_EEENS5_IJSB_NSA_ILi0EEESX_EEEEENS5_IJNS4_10UnderscoreES10_S10_EEEEENS4_13SM90_TMA_LOADENS4_14ComposedLayoutINS4_7SwizzleILi3ELi4ELi3EEENS4_18smem_ptr_flag_bitsILi16EEENSU_INS5_IJNSA_ILi8EEESH_EEENS5_IJSH_SB_EEEEEEEvNS4_8identityES13_S1D_vS1E_EENS_8epilogue10collective18CollectiveEpilogueINS1G_22Sm90TmaWarpSpecializedILi4ELi2ELi16ELb1ELb0EEEJSI_NS5_IJSG_NSA_ILi32EEEEEESJ_SK_SJ_SK_NS1G_6fusion15FusionCallbacksIS1K_NS1N_17LinCombPerRowBiasISJ_fSJ_SJ_fLi8ELNS_15FloatRoundStyleE2EEESI_S1M_JEEES13_NS14_INS15_ILi2ELi4ELi3EEES18_NSU_INS5_IJS19_S1L_EEENS5_IJS1L_SB_EEEEEEENS4_17SM75_U32x4_LDSM_NENS4_14SM90_TMA_STOREES1X_NS4_17SM90_U32x4_STSM_NENS4_9Copy_AtomIJS20_SJ_EEEvEEEvvEEEEvNT_6ParamsE)
        /*0008*/ 	.word	0x000000a8


	//----- nvinfo : EIATTR_FRAME_SIZE
	.align		4
.L_18:
        /*000c*/ 	.byte	0x04, 0x11
        /*000e*/ 	.short	(.L_20 - .L_19)
	.align		4
.L_19:
        /*0010*/ 	.word	index@(_ZN7cutlass13device_kernelINS_4gemm6kernel13GemmUniversalIN4cute5tupleIJiiiiEEENS1_10collective13CollectiveMmaINS1_34MainloopSm90TmaGmmaWarpSpecializedILi4ENS5_IJNS4_1CILi1EEESB_SB_EEENS1_35KernelTmaWarpSpecializedCooperativeEEENS5_IJNSA_ILi256EEENSA_ILi128EEENSA_ILi64EEEEEENS_6half_tENS5_IJlSB_lEEESJ_SK_NS4_8TiledMMAINS4_8MMA_AtomIJNS4_4SM904GMMA26MMA_64x128x16_F32F16F16_SSILNSO_5MajorE0ELSQ_0ELNSO_7ScaleInE1ELSR_1EEEEEENS4_6LayoutINS5_IJNSA_ILi2EEESB_SB_EEENS5_IJSB_NSA_ILi0EEESX_EEEEENS5_IJNS4_10UnderscoreES10_S10_EEEEENS4_13SM90_TMA_LOADENS4_14ComposedLayoutINS4_7SwizzleILi3ELi4ELi3EEENS4_18smem_ptr_flag_bitsILi16EEENSU_INS5_IJNSA_ILi8EEESH_EEENS5_IJSH_SB_EEEEEEEvNS4_8identityES13_S1D_vS1E_EENS_8epilogue10collective18CollectiveEpilogueINS1G_22Sm90TmaWarpSpecializedILi4ELi2ELi16ELb1ELb0EEEJSI_NS5_IJSG_NSA_ILi32EEEEEESJ_SK_SJ_SK_NS1G_6fusion15FusionCallbacksIS1K_NS1N_17LinCombPerRowBiasISJ_fSJ_SJ_fLi8ELNS_15FloatRoundStyleE2EEESI_S1M_JEEES13_NS14_INS15_ILi2ELi4ELi3EEES18_NSU_INS5_IJS19_S1L_EEENS5_IJS1L_SB_EEEEEEENS4_17SM75_U32x4_LDSM_NENS4_14SM90_TMA_STOREES1X_NS4_17SM90_U32x4_STSM_NENS4_9Copy_AtomIJS20_SJ_EEEvEEEvvEEEEvNT_6ParamsE)
        /*0014*/ 	.word	0x00000000


	//----- nvinfo : EIATTR_MIN_STACK_SIZE
	.align		4
.L_20:
        /*0018*/ 	.byte	0x04, 0x12
        /*001a*/ 	.short	(.L_22 - .L_21)
	.align		4
.L_21:
        /*001c*/ 	.word	index@(_ZN7cutlass13device_kernelINS_4gemm6kernel13GemmUniversalIN4cute5tupleIJiiiiEEENS1_10collective13CollectiveMmaINS1_34MainloopSm90TmaGmmaWarpSpecializedILi4ENS5_IJNS4_1CILi1EEESB_SB_EEENS1_35KernelTmaWarpSpecializedCooperativeEEENS5_IJNSA_ILi256EEENSA_ILi128EEENSA_ILi64EEEEEENS_6half_tENS5_IJlSB_lEEESJ_SK_NS4_8TiledMMAINS4_8MMA_AtomIJNS4_4SM904GMMA26MMA_64x128x16_F32F16F16_SSILNSO_5MajorE0ELSQ_0ELNSO_7ScaleInE1ELSR_1EEEEEENS4_6LayoutINS5_IJNSA_ILi2EEESB_SB_EEENS5_IJSB_NSA_ILi0EEESX_EEEEENS5_IJNS4_10UnderscoreES10_S10_EEEEENS4_13SM90_TMA_LOADENS4_14ComposedLayoutINS4_7SwizzleILi3ELi4ELi3EEENS4_18smem_ptr_flag_bitsILi16EEENSU_INS5_IJNSA_ILi8EEESH_EEENS5_IJSH_SB_EEEEEEEvNS4_8identityES13_S1D_vS1E_EENS_8epilogue10collective18CollectiveEpilogueINS1G_22Sm90TmaWarpSpecializedILi4ELi2ELi16ELb1ELb0EEEJSI_NS5_IJSG_NSA_ILi32EEEEEESJ_SK_SJ_SK_NS1G_6fusion15FusionCallbacksIS1K_NS1N_17LinCombPerRowBiasISJ_fSJ_SJ_fLi8ELNS_15FloatRoundStyleE2EEESI_S1M_JEEES13_NS14_INS15_ILi2ELi4ELi3EEES18_NSU_INS5_IJS19_S1L_EEENS5_IJS1L_SB_EEEEEEENS4_17SM75_U32x4_LDSM_NENS4_14SM90_TMA_STOREES1X_NS4_17SM90_U32x4_STSM_NENS4_9Copy_AtomIJS20_SJ_EEEvEEEvvEEEEvNT_6ParamsE)
        /*0020*/ 	.word	0x00000000
.L_22:


//--------------------- .nv.compat                --------------------------
	.section	.nv.compat,"",@"SHT_CUDA_COMPAT_INFO"
	.align	4
        /*0000*/ 	.byte	0x02, 0x09, 0x01, 0x00, 0x02, 0x02, 0x04, 0x00, 0x02, 0x05, 0x05, 0x00, 0x03, 0x07, 0x01, 0x01
        /*0010*/ 	.byte	0x02, 0x03, 0x01, 0x00, 0x02, 0x06, 0x01, 0x00, 0x04, 0x0b, 0x08, 0x00, 0x00, 0x00, 0x00, 0x00
        /*0020*/ 	.byte	0x00, 0x00, 0x00, 0x00


//--------------------- .nv.info._ZN7cutlass13device_kernelINS_4gemm6kernel13GemmUniversalIN4cute5tupleIJiiiiEEENS1_10collective13CollectiveMmaINS1_34MainloopSm90TmaGmmaWarpSpecializedILi4ENS5_IJNS4_1CILi1EEESB_SB_EEENS1_35KernelTmaWarpSpecializedCooperativeEEENS5_IJNSA_ILi256EEENSA_ILi128EEENSA_ILi64EEEEEENS_6half_tENS5_IJlSB_lEEESJ_SK_NS4_8TiledMMAINS4_8MMA_AtomIJNS4_4SM904GMMA26MMA_64x128x16_F32F16F16_SSILNSO_5MajorE0ELSQ_0ELNSO_7ScaleInE1ELSR_1EEEEEENS4_6LayoutINS5_IJNSA_ILi2EEESB_SB_EEENS5_IJSB_NSA_ILi0EEESX_EEEEENS5_IJNS4_10UnderscoreES10_S10_EEEEENS4_13SM90_TMA_LOADENS4_14ComposedLayoutINS4_7SwizzleILi3ELi4ELi3EEENS4_18smem_ptr_flag_bitsILi16EEENSU_INS5_IJNSA_ILi8EEESH_EEENS5_IJSH_SB_EEEEEEEvNS4_8identityES13_S1D_vS1E_EENS_8epilogue10collective18CollectiveEpilogueINS1G_22Sm90TmaWarpSpecializedILi4ELi2ELi16ELb1ELb0EEEJSI_NS5_IJSG_NSA_ILi32EEEEEESJ_SK_SJ_SK_NS1G_6fusion15FusionCallbacksIS1K_NS1N_17LinCombPerRowBiasISJ_fSJ_SJ_fLi8ELNS_15FloatRoundStyleE2EEESI_S1M_JEEES13_NS14_INS15_ILi2ELi4ELi3EEES18_NSU_INS5_IJS19_S1L_EEENS5_IJS1L_SB_EEEEEEENS4_17SM75_U32x4_LDSM_NENS4_14SM90_TMA_STOREES1X_NS4_17SM90_U32x4_STSM_NENS4_9Copy_AtomIJS20_SJ_EEEvEEEvvEEEEvNT_6ParamsE --------------------------
	.section	.nv.info._ZN7cutlass13device_kernelINS_4gemm6kernel13GemmUniversalIN4cute5tupleIJiiiiEEENS1_10collective13CollectiveMmaINS1_34MainloopSm90TmaGmmaWarpSpecializedILi4ENS5_IJNS4_1CILi1EEESB_SB_EEENS1_35KernelTmaWarpSpecializedCooperativeEEENS5_IJNSA_ILi256EEENSA_ILi128EEENSA_ILi64EEEEEENS_6half_tENS5_IJlSB_lEEESJ_SK_NS4_8TiledMMAINS4_8MMA_AtomIJNS4_4SM904GMMA26MMA_64x128x16_F32F16F16_SSILNSO_5MajorE0ELSQ_0ELNSO_7ScaleInE1ELSR_1EEEEEENS4_6LayoutINS5_IJNSA_ILi2EEESB_SB_EEENS5_IJSB_NSA_ILi0EEESX_EEEEENS5_IJNS4_10UnderscoreES10_S10_EEEEENS4_13SM90_TMA_LOADENS4_14ComposedLayoutINS4_7SwizzleILi3ELi4ELi3EEENS4_18smem_ptr_flag_bitsILi16EEENSU_INS5_IJNSA_ILi8EEESH_EEENS5_IJSH_SB_EEEEEEEvNS4_8identityES13_S1D_vS1E_EENS_8epilogue10collective18CollectiveEpilogueINS1G_22Sm90TmaWarpSpecializedILi4ELi2ELi16ELb1ELb0EEEJSI_NS5_IJSG_NSA_ILi32EEEEEESJ_SK_SJ_SK_NS1G_6fusion15FusionCallbacksIS1K_NS1N_17LinCombPerRowBiasISJ_fSJ_SJ_fLi8ELNS_15FloatRoundStyleE2EEESI_S1M_JEEES13_NS14_INS15_ILi2ELi4ELi3EEES18_NSU_INS5_IJS19_S1L_EEENS5_IJS1L_SB_EEEEEEENS4_17SM75_U32x4_LDSM_NENS4_14SM90_TMA_STOREES1X_NS4_17SM90_U32x4_STSM_NENS4_9Copy_AtomIJS20_SJ_EEEvEEEvvEEEEvNT_6ParamsE,"",@"SHT_CUDA_INFO"
	.sectionflags	@""
	.align	4


	//----- nvinfo : EIATTR_CUDA_API_VERSION
	.align		4
        /*0000*/ 	.byte	0x04, 0x37
        /*0002*/ 	.short	(.L_24 - .L_23)
.L_23:
        /*0004*/ 	.word	0x00000082


	//----- nvinfo : EIATTR_KPARAM_INFO
	.align		4
.L_24:
        /*0008*/ 	.byte	0x04, 0x17
        /*000a*/ 	.short	(.L_26 - .L_25)
.L_25:
        /*000c*/ 	.word	0x00000000
        /*0010*/ 	.short	0x0000
        /*0012*/ 	.short	0x0070
        /*0014*/ 	.byte	0x00, 0xf0, 0x01, 0x1c


	//----- nvinfo : EIATTR_SPARSE_MMA_MASK
	.align		4
.L_26:
        /*0018*/ 	.byte	0x03, 0x50
        /*001a*/ 	.short	0x0000


	//----- nvinfo : EIATTR_MAXREG_COUNT
	.align		4
        /*001c*/ 	.byte	0x03, 0x1b
        /*001e*/ 	.short	0x00a8


	//----- nvinfo : EIATTR_NUM_BARRIERS
	.align		4
        /*0020*/ 	.byte	0x02, 0x4c
        /*0022*/ 	.byte	0x02
	.zero		1


	//----- nvinfo : EIATTR_EXTERNS
	.align		4
        /*0024*/ 	.byte	0x04, 0x0f
        /*0026*/ 	.short	(.L_28 - .L_27)


	//   ....[0]....
	.align		4
.L_27:
        /*0028*/ 	.word	index@(__assertfail)


	//----- nvinfo : EIATTR_MERCURY_ISA_VERSION
	.align		4
.L_28:
        /*002c*/ 	.byte	0x03, 0x5f
        /*002e*/ 	.short	0x0101


	//----- nvinfo : EIATTR_INT_WARP_WIDE_INSTR_OFFSETS
	.align		4
        /*0030*/ 	.byte	0x04, 0x31
        /*0032*/ 	.short	(.L_30 - .L_29)


	//   ....[0]....
.L_29:
        /*0034*/ 	.word	0x000008c0


	//   ....[1]....
        /*0038*/ 	.word	0x000008d0


	//   ....[2]....
        /*003c*/ 	.word	0x00000970


	//----- nvinfo : EIATTR_COOP_GROUP_MASK_REGIDS
	.align		4
.L_30:
        /*0040*/ 	.byte	0x04, 0x29
        /*0042*/ 	.short	(.L_32 - .L_31)


	//   ....[0]....
.L_31:
        /*0044*/ 	.word	0xffffffff


	//   ....[1]....
        /*0048*/ 	.word	0xffffffff


	//   ....[2]....
        /*004c*/ 	.word	0xffffffff


	//   ....[3]....
        /*0050*/ 	.word	0xffffffff


	//   ....[4]....
        /*0054*/ 	.word	0xffffffff


	//   ....[5]....
        /*0058*/ 	.word	0xffffffff


	//----- nvinfo : EIATTR_COOP_GROUP_INSTR_OFFSETS
	.align		4
.L_32:
        /*005c*/ 	.byte	0x04, 0x28
        /*005e*/ 	.short	(.L_34 - .L_33)


	//   ....[0]....
.L_33:
        /*0060*/ 	.word	0x00000070


	//   ....[1]....
        /*0064*/ 	.word	0x00000080


	//   ....[2]....
        /*0068*/ 	.word	0x00000430


	//   ....[3]....
        /*006c*/ 	.word	0x000005c0


	//   ....[4]....
        /*0070*/ 	.word	0x00000770


	//   ....[5]....
        /*0074*/ 	.word	0x000014d0


	//----- nvinfo : EIATTR_REG_RECONFIG
	.align		4
.L_34:
        /*0078*/ 	.byte	0x01, 0x54
	.zero		2


	//----- nvinfo : EIATTR_SYSCALL_OFFSETS
	.align		4
        /*007c*/ 	.byte	0x04, 0x46
        /*007e*/ 	.short	(.L_36 - .L_35)


	//   ....[0]....
.L_35:
        /*0080*/ 	.word	0x00001690


	//   ....[1]....
        /*0084*/ 	.word	0x00002330


	//   ....[2]....
        /*0088*/ 	.word	0x00002420


	//----- nvinfo : EIATTR_MBARRIER_INSTR_OFFSETS
	.align		4
.L_36:
        /*008c*/ 	.byte	0x04, 0x39
        /*008e*/ 	.short	(.L_38 - .L_37)


	//   ....[0]....
.L_37:
        /*0090*/ 	.word	0x00000530
        /*0094*/ 	.word	0x000000ff
        /*0098*/ 	.word	0x00000000
        /*009c*/ 	.short	0x0100
        /*009e*/ 	.byte	0x08
	.zero		1


	//   ....[1]....
        /*00a0*/ 	.word	0x00000540
        /*00a4*/ 	.word	0x000000ff
        /*00a8*/ 	.word	0x00000020
        /*00ac*/ 	.short	0x0100
        /*00ae*/ 	.byte	0x08
	.zero		1


	//   ....[2]....
        /*00b0*/ 	.word	0x00000550
        /*00b4*/ 	.word	0x000000ff
        /*00b8*/ 	.word	0x00000008
        /*00bc*/ 	.short	0x0100
        /*00be*/ 	.byte	0x08
	.zero		1


	//   ....[3]....
        /*00c0*/ 	.word	0x00000560
        /*00c4*/ 	.word	0x000000ff
        /*00c8*/ 	.word	0x00000028
        /*00cc*/ 	.short	0x0100
        /*00ce*/ 	.byte	0x08
	.zero		1


	//   ....[4]....
        /*00d0*/ 	.word	0x00000570
        /*00d4*/ 	.word	0x000000ff
        /*00d8*/ 	.word	0x00000010
        /*00dc*/ 	.short	0x0100
        /*00de*/ 	.byte	0x08
	.zero		1


	//   ....[5]....
        /*00e0*/ 	.word	0x00000580
        /*00e4*/ 	.word	0x000000ff
        /*00e8*/ 	.word	0x00000030
        /*00ec*/ 	.short	0x0100
        /*00ee*/ 	.byte	0x08
	.zero		1


	//   ....[6]....
        /*00f0*/ 	.word	0x00000590
        /*00f4*/ 	.word	0x000000ff
        /*00f8*/ 	.word	0x00000018
        /*00fc*/ 	.short	0x0100
        /*00fe*/ 	.byte	0x08
	.zero		1


	//   ....[7]....
        /*0100*/ 	.word	0x000005a0
        /*0104*/ 	.word	0x000000ff
        /*0108*/ 	.word	0x00000038
        /*010c*/ 	.short	0x0100
        /*010e*/ 	.byte	0x08
	.zero		1


	//   ....[8]....
        /*0110*/ 	.word	0x000006e0
        /*0114*/ 	.word	0x000000ff
        /*0118*/ 	.word	0x00000040
        /*011c*/ 	.short	0x0100
        /*011e*/ 	.byte	0x08
	.zero		1


	//   ....[9]....
        /*0120*/ 	.word	0x000006f0
        /*0124*/ 	.word	0x000000ff
        /*0128*/ 	.word	0x00000060
        /*012c*/ 	.short	0x0100
        /*012e*/ 	.byte	0x08
	.zero		1


	//   ....[10]....
        /*0130*/ 	.word	0x00000700
        /*0134*/ 	.word	0x000000ff
        /*0138*/ 	.word	0x00000048
        /*013c*/ 	.short	0x0100
        /*013e*/ 	.byte	0x08
	.zero		1


	//   ....[11]....
        /*0140*/ 	.word	0x00000710
        /*0144*/ 	.word	0x000000ff
        /*0148*/ 	.word	0x00000068
        /*014c*/ 	.short	0x0100
        /*014e*/ 	.byte	0x08
	.zero		1


	//   ....[12]....
        /*0150*/ 	.word	0x00000720
        /*0154*/ 	.word	0x000000ff
        /*0158*/ 	.word	0x00000050
        /*015c*/ 	.short	0x0100
        /*015e*/ 	.byte	0x08
	.zero		1


	//   ....[13]....
        /*0160*/ 	.word	0x00000730
        /*0164*/ 	.word	0x000000ff
        /*0168*/ 	.word	0x00000070
        /*016c*/ 	.short	0x0100
        /*016e*/ 	.byte	0x08
	.zero		1


	//   ....[14]....
        /*0170*/ 	.word	0x00000740
        /*0174*/ 	.word	0x000000ff
        /*0178*/ 	.word	0x00000058
        /*017c*/ 	.short	0x0100
        /*017e*/ 	.byte	0x08
	.zero		1


	//   ....[15]....
        /*0180*/ 	.word	0x00000750
        /*0184*/ 	.word	0x000000ff
        /*0188*/ 	.word	0x00000078
        /*018c*/ 	.short	0x0100
        /*018e*/ 	.byte	0x08
	.zero		1


	//   ....[16]....
        /*0190*/ 	.word	0x00000a10
        /*0194*/ 	.word	0x000000ff
        /*0198*/ 	.word	0x00000080
        /*019c*/ 	.short	0x0100
        /*019e*/ 	.byte	0x08
	.zero		1


	//   ....[17]....
        /*01a0*/ 	.word	0x00000a60
        /*01a4*/ 	.word	0x000000ff
        /*01a8*/ 	.word	0x00000088
        /*01ac*/ 	.short	0x0100
        /*01ae*/ 	.byte	0x08
	.zero		1


	//   ....[18]....
        /*01b0*/ 	.word	0x00001710
        /*01b4*/ 	.word	0x00000003
        /*01b8*/ 	.word	0x00000000
        /*01bc*/ 	.short	0x010a
        /*01be*/ 	.byte	0x3f
	.zero		1


	//   ....[19]....
        /*01c0*/ 	.word	0x00001750
        /*01c4*/ 	.word	0x00000003
        /*01c8*/ 	.word	0x00000000
        /*01cc*/ 	.short	0x010a
        /*01ce*/ 	.byte	0x3f
	.zero		1


	//   ....[20]....
        /*01d0*/ 	.word	0x00001c00
        /*01d4*/ 	.word	0x000000ff
        /*01d8*/ 	.word	0x00000000
        /*01dc*/ 	.short	0x010a
        /*01de*/ 	.byte	0x04
	.zero		1


	//   ....[21]....
        /*01e0*/ 	.word	0x00001c40
        /*01e4*/ 	.word	0x000000ff
        /*01e8*/ 	.word	0x00000000
        /*01ec*/ 	.short	0x010a
        /*01ee*/ 	.byte	0x04
	.zero		1


	//   ....[22]....
        /*01f0*/ 	.word	0x00001fe0
        /*01f4*/ 	.word	0x000000ff
        /*01f8*/ 	.word	0x00000000
        /*01fc*/ 	.short	0x0101
        /*01fe*/ 	.byte	0x04
	.zero		1


	//   ....[23]....
        /*0200*/ 	.word	0x00002190
        /*0204*/ 	.word	0x000000ff
        /*0208*/ 	.word	0x00000000
        /*020c*/ 	.short	0x0101
        /*020e*/ 	.byte	0x04
	.zero		1


	//   ....[24]....
        /*0210*/ 	.word	0x00002dd0
        /*0214*/ 	.word	0x000000ff
        /*0218*/ 	.word	0x00000040
        /*021c*/ 	.short	0x010a
        /*021e*/ 	.byte	0x35
	.zero		1


	//   ....[25]....
        /*0220*/ 	.word	0x000035d0
        /*0224*/ 	.word	0x000000ff
        /*0228*/ 	.word	0x00000000
        /*022c*/ 	.short	0x0101
        /*022e*/ 	.byte	0x04
	.zero		1


	//   ....[26]....
        /*0230*/ 	.word	0x000036b0
        /*0234*/ 	.word	0x0000000e
        /*0238*/ 	.word	0x00000040
        /*023c*/ 	.short	0x010a
        /*023e*/ 	.byte	0x3f
	.zero		1


	//   ....[27]....
        /*0240*/ 	.word	0x00003cd0
        /*0244*/ 	.word	0x000000ff
        /*0248*/ 	.word	0x00000000
        /*024c*/ 	.short	0x0101
        /*024e*/ 	.byte	0x04
	.zero		1


	//   ....[28]....
        /*0250*/ 	.word	0x00003dc0
        /*0254*/ 	.word	0x0000000c
        /*0258*/ 	.word	0x00000040
        /*025c*/ 	.short	0x010a
        /*025e*/ 	.byte	0x3f
	.zero		1


	//   ....[29]....
        /*0260*/ 	.word	0x00004410
        /*0264*/ 	.word	0x000000ff
        /*0268*/ 	.word	0x00000000
        /*026c*/ 	.short	0x0101
        /*026e*/ 	.byte	0x04
	.zero		1


	//   ....[30]....
        /*0270*/ 	.word	0x000044f0
        /*0274*/ 	.word	0x0000000d
        /*0278*/ 	.word	0x00000040
        /*027c*/ 	.short	0x010a
        /*027e*/ 	.byte	0x3f
	.zero		1


	//   ....[31]....
        /*0280*/ 	.word	0x00004b50
        /*0284*/ 	.word	0x000000ff
        /*0288*/ 	.word	0x00000000
        /*028c*/ 	.short	0x0101
        /*028e*/ 	.byte	0x04
	.zero		1


	//   ....[32]....
        /*0290*/ 	.word	0x00004c40
        /*0294*/ 	.word	0x0000000c
        /*0298*/ 	.word	0x00000040
        /*029c*/ 	.short	0x010a
        /*029e*/ 	.byte	0x3f
	.zero		1


	//   ....[33]....
        /*02a0*/ 	.word	0x00005270
        /*02a4*/ 	.word	0x000000ff
        /*02a8*/ 	.word	0x00000000
        /*02ac*/ 	.short	0x0101
        /*02ae*/ 	.byte	0x04
	.zero		1


	//   ....[34]....
        /*02b0*/ 	.word	0x00005360
        /*02b4*/ 	.word	0x0000000c
        /*02b8*/ 	.word	0x00000040
        /*02bc*/ 	.short	0x010a
        /*02be*/ 	.byte	0x3f
	.zero		1


	//   ....[35]....
        /*02c0*/ 	.word	0x00005990
        /*02c4*/ 	.word	0x000000ff
        /*02c8*/ 	.word	0x00000000
        /*02cc*/ 	.short	0x0101
        /*02ce*/ 	.byte	0x04
	.zero		1


	//   ....[36]....
        /*02d0*/ 	.word	0x00005a80
        /*02d4*/ 	.word	0x0000000c
        /*02d8*/ 	.word	0x00000040
        /*02dc*/ 	.short	0x010a
        /*02de*/ 	.byte	0x3f
	.zero		1


	//   ....[37]....
        /*02e0*/ 	.word	0x000060b0
        /*02e4*/ 	.word	0x000000ff
        /*02e8*/ 	.word	0x00000000
        /*02ec*/ 	.short	0x0101
        /*02ee*/ 	.byte	0x04
	.zero		1


	//   ....[38]....
        /*02f0*/ 	.word	0x00006190
        /*02f4*/ 	.word	0x0000000e
        /*02f8*/ 	.word	0x00000040
        /*02fc*/ 	.short	0x010a
        /*02fe*/ 	.byte	0x3f
	.zero		1


	//   ....[39]....
        /*0300*/ 	.word	0x00006780
        /*0304*/ 	.word	0x000000ff
        /*0308*/ 	.word	0x00000000
        /*030c*/ 	.short	0x0101
        /*030e*/ 	.byte	0x04
	.zero		1


	//   ....[40]....
        /*0310*/ 	.word	0x00007140
        /*0314*/ 	.word	0x000000ff
        /*0318*/ 	.word	0x00000000
        /*031c*/ 	.short	0x0101
        /*031e*/ 	.byte	0x04
	.zero		1


	//   ....[41]....
        /*0320*/ 	.word	0x00007830
        /*0324*/ 	.word	0x000000ff
        /*0328*/ 	.word	0x00000088
        /*032c*/ 	.short	0x010a
        /*032e*/ 	.byte	0x04
	.zero		1


	//   ....[42]....
        /*0330*/ 	.word	0x00007c20
        /*0334*/ 	.word	0x000000ff
        /*0338*/ 	.word	0x00000060
        /*033c*/ 	.short	0x010a
        /*033e*/ 	.byte	0x0d
	.zero		1


	//   ....[43]....
        /*0340*/ 	.word	0x00007d10
        /*0344*/ 	.word	0x000000ff
        /*0348*/ 	.word	0x00000040
        /*034c*/ 	.short	0x010b
        /*034e*/ 	.byte	0x0d
	.zero		1


	//   ....[44]....
        /*0350*/ 	.word	0x00007d70
        /*0354*/ 	.word	0x000000ff
        /*0358*/ 	.word	0x00000000
        /*035c*/ 	.short	0x0101
        /*035e*/ 	.byte	0x10
	.zero		1


	//   ....[45]....
        /*0360*/ 	.word	0x00007da0
        /*0364*/ 	.word	0x000000ff
        /*0368*/ 	.word	0x00000068
        /*036c*/ 	.short	0x010a
        /*036e*/ 	.byte	0x0d
	.zero		1


	//   ....[46]....
        /*0370*/ 	.word	0x00007eb0
        /*0374*/ 	.word	0x000000ff
        /*0378*/ 	.word	0x00000048
        /*037c*/ 	.short	0x010b
        /*037e*/ 	.byte	0x0d
	.zero		1


	//   ....[47]....
        /*0380*/ 	.word	0x00007f20
        /*0384*/ 	.word	0x000000ff
        /*0388*/ 	.word	0x00000000
        /*038c*/ 	.short	0x0101
        /*038e*/ 	.byte	0x14
	.zero		1


	//   ....[48]....
        /*0390*/ 	.word	0x00007f50
        /*0394*/ 	.word	0x000000ff
        /*0398*/ 	.word	0x00000070
        /*039c*/ 	.short	0x010a
        /*039e*/ 	.byte	0x0d
	.zero		1


	//   ....[49]....
        /*03a0*/ 	.word	0x00008050
        /*03a4*/ 	.word	0x000000ff
        /*03a8*/ 	.word	0x00000050
        /*03ac*/ 	.short	0x010b
        /*03ae*/ 	.byte	0x0d
	.zero		1


	//   ....[50]....
        /*03b0*/ 	.word	0x000080b0
        /*03b4*/ 	.word	0x000000ff
        /*03b8*/ 	.word	0x00000000
        /*03bc*/ 	.short	0x0101
        /*03be*/ 	.byte	0x1d
	.zero		1


	//   ....[51]....
        /*03c0*/ 	.word	0x000080e0
        /*03c4*/ 	.word	0x000000ff
        /*03c8*/ 	.word	0x00000078
        /*03cc*/ 	.short	0x010a
        /*03ce*/ 	.byte	0x0d
	.zero		1


	//   ....[52]....
        /*03d0*/ 	.word	0x000081e0
        /*03d4*/ 	.word	0x000000ff
        /*03d8*/ 	.word	0x00000058
        /*03dc*/ 	.short	0x010b
        /*03de*/ 	.byte	0x0d
	.zero		1


	//   ....[53]....
        /*03e0*/ 	.word	0x00008250
        /*03e4*/ 	.word	0x000000ff
        /*03e8*/ 	.word	0x00000000
        /*03ec*/ 	.short	0x0101
        /*03ee*/ 	.byte	0x1e
	.zero		1


	//   ....[54]....
        /*03f0*/ 	.word	0x00008290
        /*03f4*/ 	.word	0x000000ff
        /*03f8*/ 	.word	0x00000060
        /*03fc*/ 	.short	0x010a
        /*03fe*/ 	.byte	0x0d
	.zero		1


	//   ....[55]....
        /*0400*/ 	.word	0x00008380
        /*0404*/ 	.word	0x000000ff
        /*0408*/ 	.word	0x00000040
        /*040c*/ 	.short	0x010b
        /*040e*/ 	.byte	0x0d
	.zero		1


	//   ....[56]....
        /*0410*/ 	.word	0x000083c0
        /*0414*/ 	.word	0x000000ff
        /*0418*/ 	.word	0x00000000
        /*041c*/ 	.short	0x0101
        /*041e*/ 	.byte	0x10
	.zero		1


	//   ....[57]....
        /*0420*/ 	.word	0x000083f0
        /*0424*/ 	.word	0x000000ff
        /*0428*/ 	.word	0x00000068
        /*042c*/ 	.short	0x010a
        /*042e*/ 	.byte	0x0d
	.zero		1


	//   ....[58]....
        /*0430*/ 	.word	0x000084f0
        /*0434*/ 	.word	0x000000ff
        /*0438*/ 	.word	0x00000048
        /*043c*/ 	.short	0x010b
        /*043e*/ 	.byte	0x0d
	.zero		1


	//   ....[59]....
        /*0440*/ 	.word	0x00008530
        /*0444*/ 	.word	0x000000ff
        /*0448*/ 	.word	0x00000000
        /*044c*/ 	.short	0x0101
        /*044e*/ 	.byte	0x14
	.zero		1


	//   ....[60]....
        /*0450*/ 	.word	0x00008570
        /*0454*/ 	.word	0x000000ff
        /*0458*/ 	.word	0x00000070
        /*045c*/ 	.short	0x010a
        /*045e*/ 	.byte	0x0d
	.zero		1


	//   ....[61]....
        /*0460*/ 	.word	0x00008650
        /*0464*/ 	.word	0x000000ff
        /*0468*/ 	.word	0x00000050
        /*046c*/ 	.short	0x010b
        /*046e*/ 	.byte	0x0d
	.zero		1


	//   ....[62]....
        /*0470*/ 	.word	0x00008690
        /*0474*/ 	.word	0x000000ff
        /*0478*/ 	.word	0x00000000
        /*047c*/ 	.short	0x0101
        /*047e*/ 	.byte	0x1d
	.zero		1


	//   ....[63]....
        /*0480*/ 	.word	0x000086c0
        /*0484*/ 	.word	0x000000ff
        /*0488*/ 	.word	0x00000078
        /*048c*/ 	.short	0x010a
        /*048e*/ 	.byte	0x0d
	.zero		1


	//   ....[64]....
        /*0490*/ 	.word	0x000087c0
        /*0494*/ 	.word	0x000000ff
        /*0498*/ 	.word	0x00000058
        /*049c*/ 	.short	0x010b
        /*049e*/ 	.byte	0x0d
	.zero		1


	//   ....[65]....
        /*04a0*/ 	.word	0x00008810
        /*04a4*/ 	.word	0x000000ff
        /*04a8*/ 	.word	0x00000000
        /*04ac*/ 	.short	0x0101
        /*04ae*/ 	.byte	0x1e
	.zero		1


	//   ....[66]....
        /*04b0*/ 	.word	0x00008ea0
        /*04b4*/ 	.word	0x00000000
        /*04b8*/ 	.word	0x00000060
        /*04bc*/ 	.short	0x010a
        /*04be*/ 	.byte	0x3f
	.zero		1


	//   ....[67]....
        /*04c0*/ 	.word	0x00008ee0
        /*04c4*/ 	.word	0x00000000
        /*04c8*/ 	.word	0x00000068
        /*04cc*/ 	.short	0x010a
        /*04ce*/ 	.byte	0x3f
	.zero		1


	//   ....[68]....
        /*04d0*/ 	.word	0x00008f20
        /*04d4*/ 	.word	0x00000000
        /*04d8*/ 	.word	0x00000070
        /*04dc*/ 	.short	0x010a
        /*04de*/ 	.byte	0x3f
	.zero		1


	//   ....[69]....
        /*04e0*/ 	.word	0x00008f80
        /*04e4*/ 	.word	0x00000000
        /*04e8*/ 	.word	0x00000078
        /*04ec*/ 	.short	0x010a
        /*04ee*/ 	.byte	0x3f
	.zero		1


	//   ....[70]....
        /*04f0*/ 	.word	0x000092a0
        /*04f4*/ 	.word	0x00000014
        /*04f8*/ 	.word	0x00000020
        /*04fc*/ 	.short	0x010a
        /*04fe*/ 	.byte	0x3f
	.zero		1


	//   ....[71]....
        /*0500*/ 	.word	0x00009660
        /*0504*/ 	.word	0x00000005
        /*0508*/ 	.word	0x00000088
        /*050c*/ 	.short	0x0101
        /*050e*/ 	.byte	0x3f
	.zero		1


	//   ....[72]....
        /*0510*/ 	.word	0x00009d70
        /*0514*/ 	.word	0x00000007
        /*0518*/ 	.word	0x00000000
        /*051c*/ 	.short	0x010a
        /*051e*/ 	.byte	0x3f
	.zero		1


	//   ....[73]....
        /*0520*/ 	.word	0x00009df0
        /*0524*/ 	.word	0x00000006
        /*0528*/ 	.word	0x00000000
        /*052c*/ 	.short	0x010a
        /*052e*/ 	.byte	0x3f
	.zero		1


	//   ....[74]....
        /*0530*/ 	.word	0x00009e80
        /*0534*/ 	.word	0x00000007
        /*0538*/ 	.word	0x00000000
        /*053c*/ 	.short	0x010a
        /*053e*/ 	.byte	0x3f
	.zero		1


	//   ....[75]....
        /*0540*/ 	.word	0x00009f10
        /*0544*/ 	.word	0x00000005
        /*0548*/ 	.word	0x00000000
        /*054c*/ 	.short	0x010a
        /*054e*/ 	.byte	0x3f
	.zero		1


	//   ....[76]....
        /*0550*/ 	.word	0x00009f70
        /*0554*/ 	.word	0x00000003
        /*0558*/ 	.word	0x00000000
        /*055c*/ 	.short	0x010a
        /*055e*/ 	.byte	0x3f
	.zero		1


	//   ....[77]....
        /*0560*/ 	.word	0x00009fd0
        /*0564*/ 	.word	0x00000004
        /*0568*/ 	.word	0x00000000
        /*056c*/ 	.short	0x010a
        /*056e*/ 	.byte	0x3f
	.zero		1


	//   ....[78]....
        /*0570*/ 	.word	0x0000a030
        /*0574*/ 	.word	0x00000005
        /*0578*/ 	.word	0x00000040
        /*057c*/ 	.short	0x010a
        /*057e*/ 	.byte	0x3f
	.zero		1


	//   ....[79]....
        /*0580*/ 	.word	0x0000a080
        /*0584*/ 	.word	0x0000000e
        /*0588*/ 	.word	0x00000040
        /*058c*/ 	.short	0x010a
        /*058e*/ 	.byte	0x3f
	.zero		1


	//   ....[80]....
        /*0590*/ 	.word	0x0000a0d0
        /*0594*/ 	.word	0x0000000c
        /*0598*/ 	.word	0x00000040
        /*059c*/ 	.short	0x010a
        /*059e*/ 	.byte	0x3f
	.zero		1


	//   ....[81]....
        /*05a0*/ 	.word	0x0000a120
        /*05a4*/ 	.word	0x0000000d
        /*05a8*/ 	.word	0x00000040
        /*05ac*/ 	.short	0x010a
        /*05ae*/ 	.byte	0x3f
	.zero		1


	//   ....[82]....
        /*05b0*/ 	.word	0x0000a170
        /*05b4*/ 	.word	0x0000000c
        /*05b8*/ 	.word	0x00000040
        /*05bc*/ 	.short	0x010a
        /*05be*/ 	.byte	0x3f
	.zero		1


	//   ....[83]....
        /*05c0*/ 	.word	0x0000a1c0
        /*05c4*/ 	.word	0x0000000c
        /*05c8*/ 	.word	0x00000040
        /*05cc*/ 	.short	0x010a
        /*05ce*/ 	.byte	0x3f
	.zero		1


	//   ....[84]....
        /*05d0*/ 	.word	0x0000a210
        /*05d4*/ 	.word	0x0000000c
        /*05d8*/ 	.word	0x00000040
        /*05dc*/ 	.short	0x010a
        /*05de*/ 	.byte	0x3f
	.zero		1


	//   ....[85]....
        /*05e0*/ 	.word	0x0000a260
        /*05e4*/ 	.word	0x0000000e
        /*05e8*/ 	.word	0x00000040
        /*05ec*/ 	.short	0x010a
        /*05ee*/ 	.byte	0x3f
	.zero		1


	//   ....[86]....
        /*05f0*/ 	.word	0x0000a2c0
        /*05f4*/ 	.word	0x00000003
        /*05f8*/ 	.word	0x00000088
        /*05fc*/ 	.short	0x010a
        /*05fe*/ 	.byte	0x3f
	.zero		1


	//   ....[87]....
        /*0600*/ 	.word	0x0000a320
        /*0604*/ 	.word	0x00000005
        /*0608*/ 	.word	0x00000060
        /*060c*/ 	.short	0x010a
        /*060e*/ 	.byte	0x3f
	.zero		1


	//   ....[88]....
        /*0610*/ 	.word	0x0000a380
        /*0614*/ 	.word	0x00000005
        /*0618*/ 	.word	0x00000068
        /*061c*/ 	.short	0x010a
        /*061e*/ 	.byte	0x3f
	.zero		1


	//   ....[89]....
        /*0620*/ 	.word	0x0000a3e0
        /*0624*/ 	.word	0x00000005
        /*0628*/ 	.word	0x00000070
        /*062c*/ 	.short	0x010a
        /*062e*/ 	.byte	0x3f
	.zero		1


	//   ....[90]....
        /*0630*/ 	.word	0x0000a440
        /*0634*/ 	.word	0x00000005
        /*0638*/ 	.word	0x00000078
        /*063c*/ 	.short	0x010a
        /*063e*/ 	.byte	0x3f
	.zero		1


	//   ....[91]....
        /*0640*/ 	.word	0x0000a4a0
        /*0644*/ 	.word	0x00000005
        /*0648*/ 	.word	0x00000060
        /*064c*/ 	.short	0x010a
        /*064e*/ 	.byte	0x3f
	.zero		1


	//   ....[92]....
        /*0650*/ 	.word	0x0000a500
        /*0654*/ 	.word	0x00000005
        /*0658*/ 	.word	0x00000068
        /*065c*/ 	.short	0x010a
        /*065e*/ 	.byte	0x3f
	.zero		1


	//   ....[93]....
        /*0660*/ 	.word	0x0000a560
        /*0664*/ 	.word	0x00000005
        /*0668*/ 	.word	0x00000070
        /*066c*/ 	.short	0x010a
        /*066e*/ 	.byte	0x3f
	.zero		1


	//   ....[94]....
        /*0670*/ 	.word	0x0000a5c0
        /*0674*/ 	.word	0x00000005
        /*0678*/ 	.word	0x00000078
        /*067c*/ 	.short	0x010a
        /*067e*/ 	.byte	0x3f
	.zero		1


	//   ....[95]....
        /*0680*/ 	.word	0x0000a610
        /*0684*/ 	.word	0x00000000
        /*0688*/ 	.word	0x00000060
        /*068c*/ 	.short	0x010a
        /*068e*/ 	.byte	0x3f
	.zero		1


	//   ....[96]....
        /*0690*/ 	.word	0x0000a660
        /*0694*/ 	.word	0x00000000
        /*0698*/ 	.word	0x00000068
        /*069c*/ 	.short	0x010a
        /*069e*/ 	.byte	0x3f
	.zero		1


	//   ....[97]....
        /*06a0*/ 	.word	0x0000a6b0
        /*06a4*/ 	.word	0x00000000
        /*06a8*/ 	.word	0x00000070
        /*06ac*/ 	.short	0x010a
        /*06ae*/ 	.byte	0x3f
	.zero		1


	//   ....[98]....
        /*06b0*/ 	.word	0x0000a780
        /*06b4*/ 	.word	0x00000014
        /*06b8*/ 	.word	0x00000020
        /*06bc*/ 	.short	0x010a
        /*06be*/ 	.byte	0x3f
	.zero		1


	//   ....[99]....
        /*06c0*/ 	.word	0x0000a850
        /*06c4*/ 	.word	0x00000007
        /*06c8*/ 	.word	0x00000000
        /*06cc*/ 	.short	0x010a
        /*06ce*/ 	.byte	0x3f
	.zero		1


	//   ....[100]....
        /*06d0*/ 	.word	0x0000a8a0
        /*06d4*/ 	.word	0x00000006
        /*06d8*/ 	.word	0x00000000
        /*06dc*/ 	.short	0x010a
        /*06de*/ 	.byte	0x3f
	.zero		1


	//   ....[101]....
        /*06e0*/ 	.word	0x0000a8f0
        /*06e4*/ 	.word	0x00000007
        /*06e8*/ 	.word	0x00000000
        /*06ec*/ 	.short	0x010a
        /*06ee*/ 	.byte	0x3f
	.zero		1


	//----- nvinfo : EIATTR_NUM_MBARRIERS
	.align		4
.L_38:
        /*06f0*/ 	.byte	0x03, 0x38
        /*06f2*/ 	.short	0x0012


	//----- nvinfo : EIATTR_EXIT_INSTR_OFFSETS
	.align		4
        /*06f4*/ 	.byte	0x04, 0x1c
        /*06f6*/ 	.short	(.L_40 - .L_39)


	//   ....[0]....
.L_39:
        /*06f8*/ 	.word	0x00009f60


	//----- nvinfo : EIATTR_MAX_THREADS
	.align		4
.L_40:
        /*06fc*/ 	.byte	0x04, 0x05
        /*06fe*/ 	.short	(.L_42 - .L_41)
.L_41:
        /*0700*/ 	.word	0x00000180
        /*0704*/ 	.word	0x00000001
        /*0708*/ 	.word	0x00000001


	//----- nvinfo : EIATTR_CRS_STACK_SIZE
	.align		4
.L_42:
        /*070c*/ 	.byte	0x04, 0x1e
        /*070e*/ 	.short	(.L_44 - .L_43)
.L_43:
        /*0710*/ 	.word	0x00000000


	//----- nvinfo : EIATTR_CBANK_PARAM_SIZE
	.align		4
.L_44:
        /*0714*/ 	.byte	0x03, 0x19
        /*0716*/ 	.short	0x0770


	//----- nvinfo : EIATTR_PARAM_CBANK
	.align		4
        /*0718*/ 	.byte	0x04, 0x0a
        /*071a*/ 	.short	(.L_46 - .L_45)
	.align		4
.L_45:
        /*071c*/ 	.word	index@(.nv.constant0._ZN7cutlass13device_kernelINS_4gemm6kernel13GemmUniversalIN4cute5tupleIJiiiiEEENS1_10collective13CollectiveMmaINS1_34MainloopSm90TmaGmmaWarpSpecializedILi4ENS5_IJNS4_1CILi1EEESB_SB_EEENS1_35KernelTmaWarpSpecializedCooperativeEEENS5_IJNSA_ILi256EEENSA_ILi128EEENSA_ILi64EEEEEENS_6half_tENS5_IJlSB_lEEESJ_SK_NS4_8TiledMMAINS4_8MMA_AtomIJNS4_4SM904GMMA26MMA_64x128x16_F32F16F16_SSILNSO_5MajorE0ELSQ_0ELNSO_7ScaleInE1ELSR_1EEEEEENS4_6LayoutINS5_IJNSA_ILi2EEESB_SB_EEENS5_IJSB_NSA_ILi0EEESX_EEEEENS5_IJNS4_10UnderscoreES10_S10_EEEEENS4_13SM90_TMA_LOADENS4_14ComposedLayoutINS4_7SwizzleILi3ELi4ELi3EEENS4_18smem_ptr_flag_bitsILi16EEENSU_INS5_IJNSA_ILi8EEESH_EEENS5_IJSH_SB_EEEEEEEvNS4_8identityES13_S1D_vS1E_EENS_8epilogue10collective18CollectiveEpilogueINS1G_22Sm90TmaWarpSpecializedILi4ELi2ELi16ELb1ELb0EEEJSI_NS5_IJSG_NSA_ILi32EEEEEESJ_SK_SJ_SK_NS1G_6fusion15FusionCallbacksIS1K_NS1N_17LinCombPerRowBiasISJ_fSJ_SJ_fLi8ELNS_15FloatRoundStyleE2EEESI_S1M_JEEES13_NS14_INS15_ILi2ELi4ELi3EEES18_NSU_INS5_IJS19_S1L_EEENS5_IJS1L_SB_EEEEEEENS4_17SM75_U32x4_LDSM_NENS4_14SM90_TMA_STOREES1X_NS4_17SM90_U32x4_STSM_NENS4_9Copy_AtomIJS20_SJ_EEEvEEEvvEEEEvNT_6ParamsE)
        /*0720*/ 	.short	0x0210
        /*0722*/ 	.short	0x0770


	//----- nvinfo : EIATTR_SW_WAR
	.align		4
.L_46:
        /*0724*/ 	.byte	0x04, 0x36
        /*0726*/ 	.short	(.L_48 - .L_47)
.L_47:
        /*0728*/ 	.word	0x00000008
.L_48:


//--------------------- .nv.callgraph             --------------------------
	.section	.nv.callgraph,"",@"SHT_CUDA_CALLGRAPH"
	.align	4
	.sectionentsize	8
	.align		4
        /*0000*/ 	.word	0x00000000
	.align		4
        /*0004*/ 	.word	0xffffffff
	.align		4
        /*0008*/ 	.word	index@(_ZN7cutlass13device_kernelINS_4gemm6kernel13GemmUniversalIN4cute5tupleIJiiiiEEENS1_10collective13CollectiveMmaINS1_34MainloopSm90TmaGmmaWarpSpecializedILi4ENS5_IJNS4_1CILi1EEESB_SB_EEENS1_35KernelTmaWarpSpecializedCooperativeEEENS5_IJNSA_ILi256EEENSA_ILi128EEENSA_ILi64EEEEEENS_6half_tENS5_IJlSB_lEEESJ_SK_NS4_8TiledMMAINS4_8MMA_AtomIJNS4_4SM904GMMA26MMA_64x128x16_F32F16F16_SSILNSO_5MajorE0ELSQ_0ELNSO_7ScaleInE1ELSR_1EEEEEENS4_6LayoutINS5_IJNSA_ILi2EEESB_SB_EEENS5_IJSB_NSA_ILi0EEESX_EEEEENS5_IJNS4_10UnderscoreES10_S10_EEEEENS4_13SM90_TMA_LOADENS4_14ComposedLayoutINS4_7SwizzleILi3ELi4ELi3EEENS4_18smem_ptr_flag_bitsILi16EEENSU_INS5_IJNSA_ILi8EEESH_EEENS5_IJSH_SB_EEEEEEEvNS4_8identityES13_S1D_vS1E_EENS_8epilogue10collective18CollectiveEpilogueINS1G_22Sm90TmaWarpSpecializedILi4ELi2ELi16ELb1ELb0EEEJSI_NS5_IJSG_NSA_ILi32EEEEEESJ_SK_SJ_SK_NS1G_6fusion15FusionCallbacksIS1K_NS1N_17LinCombPerRowBiasISJ_fSJ_SJ_fLi8ELNS_15FloatRoundStyleE2EEESI_S1M_JEEES13_NS14_INS15_ILi2ELi4ELi3EEES18_NSU_INS5_IJS19_S1L_EEENS5_IJS1L_SB_EEEEEEENS4_17SM75_U32x4_LDSM_NENS4_14SM90_TMA_STOREES1X_NS4_17SM90_U32x4_STSM_NENS4_9Copy_AtomIJS20_SJ_EEEvEEEvvEEEEvNT_6ParamsE)
	.align		4
        /*000c*/ 	.word	index@(__assertfail)
	.align		4
        /*0010*/ 	.word	0x00000000
	.align		4
        /*0014*/ 	.word	0xfffffffe
	.align		4
        /*0018*/ 	.word	0x00000000
	.align		4
        /*001c*/ 	.word	0xfffffffd
	.align		4
        /*0020*/ 	.word	0x00000000
	.align		4
        /*0024*/ 	.word	0xfffffffc


//--------------------- .nv.constant4             --------------------------
	.section	.nv.constant4,"a",@progbits
	.align	8
	.align		8
.nv.constant4:
        /*0000*/ 	.dword	__assertfail
	.align		8
        /*0008*/ 	.dword	__unnamed_1
	.align		8
        /*0010*/ 	.dword	__unnamed_2
	.align		8
        /*0018*/ 	.dword	_ZN39_INTERNAL_e205ed47_4_k_cu_b48d82f4_27184cuda3std3__45__cpo5beginE
	.align		8
        /*0020*/ 	.dword	_ZN39_INTERNAL_e205ed47_4_k_cu_b48d82f4_27184cuda3std3__45__cpo3endE
	.align		8
        /*0028*/ 	.dword	_ZN39_INTERNAL_e205ed47_4_k_cu_b48d82f4_27184cuda3std3__45__cpo6cbeginE
	.align		8
        /*0030*/ 	.dword	_ZN39_INTERNAL_e205ed47_4_k_cu_b48d82f4_27184cuda3std3__45__cpo4cendE
	.align		8
        /*0038*/ 	.dword	_ZN39_INTERNAL_e205ed47_4_k_cu_b48d82f4_27184cuda3std3__441_GLOBAL__N__e205ed47_4_k_cu_b48d82f4_27186ignoreE
	.align		8
        /*0040*/ 	.dword	_ZN39_INTERNAL_e205ed47_4_k_cu_b48d82f4_27184cuda3std3__419piecewise_constructE
	.align		8
        /*0048*/ 	.dword	_ZN39_INTERNAL_e205ed47_4_k_cu_b48d82f4_27184cuda3std3__48in_placeE
	.align		8
        /*0050*/ 	.dword	_ZN39_INTERNAL_e205ed47_4_k_cu_b48d82f4_27184cuda3std6ranges3__45__cpo4swapE
	.align		8
        /*0058*/ 	.dword	_ZN39_INTERNAL_e205ed47_4_k_cu_b48d82f4_27184cuda3std6ranges3__45__cpo9iter_moveE
	.align		8
        /*0060*/ 	.dword	_ZN39_INTERNAL_e205ed47_4_k_cu_b48d82f4_27184cute7productE
	.align		8
        /*0068*/ 	.dword	_ZN39_INTERNAL_e205ed47_4_k_cu_b48d82f4_27184cute1_E
	.align		8
        /*0070*/ 	.dword	$str$22
	.align		8
        /*0078*/ 	.dword	$str$23
	.align		8
        /*0080*/ 	.dword	$str$26
	.align		8
        /*0088*/ 	.dword	$str$27


//--------------------- .text._ZN7cutlass13device_kernelINS_4gemm6kernel13GemmUniversalIN4cute5tupleIJiiiiEEENS1_10collective13CollectiveMmaINS1_34MainloopSm90TmaGmmaWarpSpecializedILi4ENS5_IJNS4_1CILi1EEESB_SB_EEENS1_35KernelTmaWarpSpecializedCooperativeEEENS5_IJNSA_ILi256EEENSA_ILi128EEENSA_ILi64EEEEEENS_6half_tENS5_IJlSB_lEEESJ_SK_NS4_8TiledMMAINS4_8MMA_AtomIJNS4_4SM904GMMA26MMA_64x128x16_F32F16F16_SSILNSO_5MajorE0ELSQ_0ELNSO_7ScaleInE1ELSR_1EEEEEENS4_6LayoutINS5_IJNSA_ILi2EEESB_SB_EEENS5_IJSB_NSA_ILi0EEESX_EEEEENS5_IJNS4_10UnderscoreES10_S10_EEEEENS4_13SM90_TMA_LOADENS4_14ComposedLayoutINS4_7SwizzleILi3ELi4ELi3EEENS4_18smem_ptr_flag_bitsILi16EEENSU_INS5_IJNSA_ILi8EEESH_EEENS5_IJSH_SB_EEEEEEEvNS4_8identityES13_S1D_vS1E_EENS_8epilogue10collective18CollectiveEpilogueINS1G_22Sm90TmaWarpSpecializedILi4ELi2ELi16ELb1ELb0EEEJSI_NS5_IJSG_NSA_ILi32EEEEEESJ_SK_SJ_SK_NS1G_6fusion15FusionCallbacksIS1K_NS1N_17LinCombPerRowBiasISJ_fSJ_SJ_fLi8ELNS_15FloatRoundStyleE2EEESI_S1M_JEEES13_NS14_INS15_ILi2ELi4ELi3EEES18_NSU_INS5_IJS19_S1L_EEENS5_IJS1L_SB_EEEEEEENS4_17SM75_U32x4_LDSM_NENS4_14SM90_TMA_STOREES1X_NS4_17SM90_U32x4_STSM_NENS4_9Copy_AtomIJS20_SJ_EEEvEEEvvEEEEvNT_6ParamsE --------------------------
	.section	.text._ZN7cutlass13device_kernelINS_4gemm6kernel13GemmUniversalIN4cute5tupleIJiiiiEEENS1_10collective13CollectiveMmaINS1_34MainloopSm90TmaGmmaWarpSpecializedILi4ENS5_IJNS4_1CILi1EEESB_SB_EEENS1_35KernelTmaWarpSpecializedCooperativeEEENS5_IJNSA_ILi256EEENSA_ILi128EEENSA_ILi64EEEEEENS_6half_tENS5_IJlSB_lEEESJ_SK_NS4_8TiledMMAINS4_8MMA_AtomIJNS4_4SM904GMMA26MMA_64x128x16_F32F16F16_SSILNSO_5MajorE0ELSQ_0ELNSO_7ScaleInE1ELSR_1EEEEEENS4_6LayoutINS5_IJNSA_ILi2EEESB_SB_EEENS5_IJSB_NSA_ILi0EEESX_EEEEENS5_IJNS4_10UnderscoreES10_S10_EEEEENS4_13SM90_TMA_LOADENS4_14ComposedLayoutINS4_7SwizzleILi3ELi4ELi3EEENS4_18smem_ptr_flag_bitsILi16EEENSU_INS5_IJNSA_ILi8EEESH_EEENS5_IJSH_SB_EEEEEEEvNS4_8identityES13_S1D_vS1E_EENS_8epilogue10collective18CollectiveEpilogueINS1G_22Sm90TmaWarpSpecializedILi4ELi2ELi16ELb1ELb0EEEJSI_NS5_IJSG_NSA_ILi32EEEEEESJ_SK_SJ_SK_NS1G_6fusion15FusionCallbacksIS1K_NS1N_17LinCombPerRowBiasISJ_fSJ_SJ_fLi8ELNS_15FloatRoundStyleE2EEESI_S1M_JEEES13_NS14_INS15_ILi2ELi4ELi3EEES18_NSU_INS5_IJS19_S1L_EEENS5_IJS1L_SB_EEEEEEENS4_17SM75_U32x4_LDSM_NENS4_14SM90_TMA_STOREES1X_NS4_17SM90_U32x4_STSM_NENS4_9Copy_AtomIJS20_SJ_EEEvEEEvvEEEEvNT_6ParamsE,"ax",@progbits
	.align	128
.text._ZN7cutlass13device_kernelINS_4gemm6kernel13GemmUniversalIN4cute5tupleIJiiiiEEENS1_10collective13CollectiveMmaINS1_34MainloopSm90TmaGmmaWarpSpecializedILi4ENS5_IJNS4_1CILi1EEESB_SB_EEENS1_35KernelTmaWarpSpecializedCooperativeEEENS5_IJNSA_ILi256EEENSA_ILi128EEENSA_ILi64EEEEEENS_6half_tENS5_IJlSB_lEEESJ_SK_NS4_8TiledMMAINS4_8MMA_AtomIJNS4_4SM904GMMA26MMA_64x128x16_F32F16F16_SSILNSO_5MajorE0ELSQ_0ELNSO_7ScaleInE1ELSR_1EEEEEENS4_6LayoutINS5_IJNSA_ILi2EEESB_SB_EEENS5_IJSB_NSA_ILi0EEESX_EEEEENS5_IJNS4_10UnderscoreES10_S10_EEEEENS4_13SM90_TMA_LOADENS4_14ComposedLayoutINS4_7SwizzleILi3ELi4ELi3EEENS4_18smem_ptr_flag_bitsILi16EEENSU_INS5_IJNSA_ILi8EEESH_EEENS5_IJSH_SB_EEEEEEEvNS4_8identityES13_S1D_vS1E_EENS_8epilogue10collective18CollectiveEpilogueINS1G_22Sm90TmaWarpSpecializedILi4ELi2ELi16ELb1ELb0EEEJSI_NS5_IJSG_NSA_ILi32EEEEEESJ_SK_SJ_SK_NS1G_6fusion15FusionCallbacksIS1K_NS1N_17LinCombPerRowBiasISJ_fSJ_SJ_fLi8ELNS_15FloatRoundStyleE2EEESI_S1M_JEEES13_NS14_INS15_ILi2ELi4ELi3EEES18_NSU_INS5_IJS19_S1L_EEENS5_IJS1L_SB_EEEEEEENS4_17SM75_U32x4_LDSM_NENS4_14SM90_TMA_STOREES1X_NS4_17SM90_U32x4_STSM_NENS4_9Copy_AtomIJS20_SJ_EEEvEEEvvEEEEvNT_6ParamsE:
        .type           _ZN7cutlass13device_kernelINS_4gemm6kernel13GemmUniversalIN4cute5tupleIJiiiiEEENS1_10collective13CollectiveMmaINS1_34MainloopSm90TmaGmmaWarpSpecializedILi4ENS5_IJNS4_1CILi1EEESB_SB_EEENS1_35KernelTmaWarpSpecializedCooperativeEEENS5_IJNSA_ILi256EEENSA_ILi128EEENSA_ILi64EEEEEENS_6half_tENS5_IJlSB_lEEESJ_SK_NS4_8TiledMMAINS4_8MMA_AtomIJNS4_4SM904GMMA26MMA_64x128x16_F32F16F16_SSILNSO_5MajorE0ELSQ_0ELNSO_7ScaleInE1ELSR_1EEEEEENS4_6LayoutINS5_IJNSA_ILi2EEESB_SB_EEENS5_IJSB_NSA_ILi0EEESX_EEEEENS5_IJNS4_10UnderscoreES10_S10_EEEEENS4_13SM90_TMA_LOADENS4_14ComposedLayoutINS4_7SwizzleILi3ELi4ELi3EEENS4_18smem_ptr_flag_bitsILi16EEENSU_INS5_IJNSA_ILi8EEESH_EEENS5_IJSH_SB_EEEEEEEvNS4_8identityES13_S1D_vS1E_EENS_8epilogue10collective18CollectiveEpilogueINS1G_22Sm90TmaWarpSpecializedILi4ELi2ELi16ELb1ELb0EEEJSI_NS5_IJSG_NSA_ILi32EEEEEESJ_SK_SJ_SK_NS1G_6fusion15FusionCallbacksIS1K_NS1N_17LinCombPerRowBiasISJ_fSJ_SJ_fLi8ELNS_15FloatRoundStyleE2EEESI_S1M_JEEES13_NS14_INS15_ILi2ELi4ELi3EEES18_NSU_INS5_IJS19_S1L_EEENS5_IJS1L_SB_EEEEEEENS4_17SM75_U32x4_LDSM_NENS4_14SM90_TMA_STOREES1X_NS4_17SM90_U32x4_STSM_NENS4_9Copy_AtomIJS20_SJ_EEEvEEEvvEEEEvNT_6ParamsE,@function
        .size           _ZN7cutlass13device_kernelINS_4gemm6kernel13GemmUniversalIN4cute5tupleIJiiiiEEENS1_10collective13CollectiveMmaINS1_34MainloopSm90TmaGmmaWarpSpecializedILi4ENS5_IJNS4_1CILi1EEESB_SB_EEENS1_35KernelTmaWarpSpecializedCooperativeEEENS5_IJNSA_ILi256EEENSA_ILi128EEENSA_ILi64EEEEEENS_6half_tENS5_IJlSB_lEEESJ_SK_NS4_8TiledMMAINS4_8MMA_AtomIJNS4_4SM904GMMA26MMA_64x128x16_F32F16F16_SSILNSO_5MajorE0ELSQ_0ELNSO_7ScaleInE1ELSR_1EEEEEENS4_6LayoutINS5_IJNSA_ILi2EEESB_SB_EEENS5_IJSB_NSA_ILi0EEESX_EEEEENS5_IJNS4_10UnderscoreES10_S10_EEEEENS4_13SM90_TMA_LOADENS4_14ComposedLayoutINS4_7SwizzleILi3ELi4ELi3EEENS4_18smem_ptr_flag_bitsILi16EEENSU_INS5_IJNSA_ILi8EEESH_EEENS5_IJSH_SB_EEEEEEEvNS4_8identityES13_S1D_vS1E_EENS_8epilogue10collective18CollectiveEpilogueINS1G_22Sm90TmaWarpSpecializedILi4ELi2ELi16ELb1ELb0EEEJSI_NS5_IJSG_NSA_ILi32EEEEEESJ_SK_SJ_SK_NS1G_6fusion15FusionCallbacksIS1K_NS1N_17LinCombPerRowBiasISJ_fSJ_SJ_fLi8ELNS_15FloatRoundStyleE2EEESI_S1M_JEEES13_NS14_INS15_ILi2ELi4ELi3EEES18_NSU_INS5_IJS19_S1L_EEENS5_IJS1L_SB_EEEEEEENS4_17SM75_U32x4_LDSM_NENS4_14SM90_TMA_STOREES1X_NS4_17SM90_U32x4_STSM_NENS4_9Copy_AtomIJS20_SJ_EEEvEEEvvEEEEvNT_6ParamsE,(.L_x_258 - _ZN7cutlass13device_kernelINS_4gemm6kernel13GemmUniversalIN4cute5tupleIJiiiiEEENS1_10collective13CollectiveMmaINS1_34MainloopSm90TmaGmmaWarpSpecializedILi4ENS5_IJNS4_1CILi1EEESB_SB_EEENS1_35KernelTmaWarpSpecializedCooperativeEEENS5_IJNSA_ILi256EEENSA_ILi128EEENSA_ILi64EEEEEENS_6half_tENS5_IJlSB_lEEESJ_SK_NS4_8TiledMMAINS4_8MMA_AtomIJNS4_4SM904GMMA26MMA_64x128x16_F32F16F16_SSILNSO_5MajorE0ELSQ_0ELNSO_7ScaleInE1ELSR_1EEEEEENS4_6LayoutINS5_IJNSA_ILi2EEESB_SB_EEENS5_IJSB_NSA_ILi0EEESX_EEEEENS5_IJNS4_10UnderscoreES10_S10_EEEEENS4_13SM90_TMA_LOADENS4_14ComposedLayoutINS4_7SwizzleILi3ELi4ELi3EEENS4_18smem_ptr_flag_bitsILi16EEENSU_INS5_IJNSA_ILi8EEESH_EEENS5_IJSH_SB_EEEEEEEvNS4_8identityES13_S1D_vS1E_EENS_8epilogue10collective18CollectiveEpilogueINS1G_22Sm90TmaWarpSpecializedILi4ELi2ELi16ELb1ELb0EEEJSI_NS5_IJSG_NSA_ILi32EEEEEESJ_SK_SJ_SK_NS1G_6fusion15FusionCallbacksIS1K_NS1N_17LinCombPerRowBiasISJ_fSJ_SJ_fLi8ELNS_15FloatRoundStyleE2EEESI_S1M_JEEES13_NS14_INS15_ILi2ELi4ELi3EEES18_NSU_INS5_IJS19_S1L_EEENS5_IJS1L_SB_EEEEEEENS4_17SM75_U32x4_LDSM_NENS4_14SM90_TMA_STOREES1X_NS4_17SM90_U32x4_STSM_NENS4_9Copy_AtomIJS20_SJ_EEEvEEEvvEEEEvNT_6ParamsE)
        .other          _ZN7cutlass13device_kernelINS_4gemm6kernel13GemmUniversalIN4cute5tupleIJiiiiEEENS1_10collective13CollectiveMmaINS1_34MainloopSm90TmaGmmaWarpSpecializedILi4ENS5_IJNS4_1CILi1EEESB_SB_EEENS1_35KernelTmaWarpSpecializedCooperativeEEENS5_IJNSA_ILi256EEENSA_ILi128EEENSA_ILi64EEEEEENS_6half_tENS5_IJlSB_lEEESJ_SK_NS4_8TiledMMAINS4_8MMA_AtomIJNS4_4SM904GMMA26MMA_64x128x16_F32F16F16_SSILNSO_5MajorE0ELSQ_0ELNSO_7ScaleInE1ELSR_1EEEEEENS4_6LayoutINS5_IJNSA_ILi2EEESB_SB_EEENS5_IJSB_NSA_ILi0EEESX_EEEEENS5_IJNS4_10UnderscoreES10_S10_EEEEENS4_13SM90_TMA_LOADENS4_14ComposedLayoutINS4_7SwizzleILi3ELi4ELi3EEENS4_18smem_ptr_flag_bitsILi16EEENSU_INS5_IJNSA_ILi8EEESH_EEENS5_IJSH_SB_EEEEEEEvNS4_8identityES13_S1D_vS1E_EENS_8epilogue10collective18CollectiveEpilogueINS1G_22Sm90TmaWarpSpecializedILi4ELi2ELi16ELb1ELb0EEEJSI_NS5_IJSG_NSA_ILi32EEEEEESJ_SK_SJ_SK_NS1G_6fusion15FusionCallbacksIS1K_NS1N_17LinCombPerRowBiasISJ_fSJ_SJ_fLi8ELNS_15FloatRoundStyleE2EEESI_S1M_JEEES13_NS14_INS15_ILi2ELi4ELi3EEES18_NSU_INS5_IJS19_S1L_EEENS5_IJS1L_SB_EEEEEEENS4_17SM75_U32x4_LDSM_NENS4_14SM90_TMA_STOREES1X_NS4_17SM90_U32x4_STSM_NENS4_9Copy_AtomIJS20_SJ_EEEvEEEvvEEEEvNT_6ParamsE,@"STO_CUDA_ENTRY STV_DEFAULT"
_ZN7cutlass13device_kernelINS_4gemm6kernel13GemmUniversalIN4cute5tupleIJiiiiEEENS1_10collective13CollectiveMmaINS1_34MainloopSm90TmaGmmaWarpSpecializedILi4ENS5_IJNS4_1CILi1EEESB_SB_EEENS1_35KernelTmaWarpSpecializedCooperativeEEENS5_IJNSA_ILi256EEENSA_ILi128EEENSA_ILi64EEEEEENS_6half_tENS5_IJlSB_lEEESJ_SK_NS4_8TiledMMAINS4_8MMA_AtomIJNS4_4SM904GMMA26MMA_64x128x16_F32F16F16_SSILNSO_5MajorE0ELSQ_0ELNSO_7ScaleInE1ELSR_1EEEEEENS4_6LayoutINS5_IJNSA_ILi2EEESB_SB_EEENS5_IJSB_NSA_ILi0EEESX_EEEEENS5_IJNS4_10UnderscoreES10_S10_EEEEENS4_13SM90_TMA_LOADENS4_14ComposedLayoutINS4_7SwizzleILi3ELi4ELi3EEENS4_18smem_ptr_flag_bitsILi16EEENSU_INS5_IJNSA_ILi8EEESH_EEENS5_IJSH_SB_EEEEEEEvNS4_8identityES13_S1D_vS1E_EENS_8epilogue10collective18CollectiveEpilogueINS1G_22Sm90TmaWarpSpecializedILi4ELi2ELi16ELb1ELb0EEEJSI_NS5_IJSG_NSA_ILi32EEEEEESJ_SK_SJ_SK_NS1G_6fusion15FusionCallbacksIS1K_NS1N_17LinCombPerRowBiasISJ_fSJ_SJ_fLi8ELNS_15FloatRoundStyleE2EEESI_S1M_JEEES13_NS14_INS15_ILi2ELi4ELi3EEES18_NSU_INS5_IJS19_S1L_EEENS5_IJS1L_SB_EEEEEEENS4_17SM75_U32x4_LDSM_NENS4_14SM90_TMA_STOREES1X_NS4_17SM90_U32x4_STSM_NENS4_9Copy_AtomIJS20_SJ_EEEvEEEvvEEEEvNT_6ParamsE:
[----:B------:R-:W1:Y:S01]  /*0000*/  LDC R1, c[0x0][0x28] ;  /* 0x00000a00ff017b82 */ /* 0x000e620000000800 */
[----:B------:R-:W2:Y:S07]  /*0010*/  S2R R18, SR_TID.X ;  /* 0x0000000000127919 */ /* 0x000eae0000002100 */
[----:B------:R-:W3:Y:S01]  /*0020*/  LDC.64 R4, c[0x0][0x588] ;  /* 0x00016200ff047b82 */ /* 0x000ee20000000a00 */
[----:B------:R-:W-:Y:S01]  /*0030*/  ELECT P0, URZ, PT ;  /* 0x00000000003f782f */ /* 0x000fe20003800000 */
[----:B------:R-:W-:Y:S01]  /*0040*/  BSSY B0, `(.L_x_0) ;  /* 0x0000016000007945 */ /* 0x000fe20003800000 */
[----:B--2---:R-:W-:-:S02]  /*0050*/  SHF.R.U32.HI R11, RZ, 0x5, R18 ;  /* 0x00000005ff0b7819 */ /* 0x004fc40000011612 */
[----:B------:R-:W-:-:S03]  /*0060*/  SHF.R.U32.HI R2, RZ, 0x7, R18 ;  /* 0x00000007ff027819 */ /* 0x000fc60000011612 */
[----:B------:R-:W2:Y:S04]  /*0070*/  SHFL.IDX PT, R0, R11, RZ, 0x1f ;  /* 0x00001fff0b007589 */ /* 0x000ea800000e0000 */
[----:B------:R4:W1:Y:S01]  /*0080*/  SHFL.IDX PT, R9, R2, RZ, 0x1f ;  /* 0x00001fff02097589 */ /* 0x00086200000e0000 */
[----:B--2---:R-:W-:Y:S02]  /*0090*/  ISETP.NE.OR P0, PT, R0, RZ, !P0 ;  /* 0x000000ff0000720c */ /* 0x004fe40004705670 */
[----:B------:R-:W-:-:S11]  /*00a0*/  SHF.R.S32.HI R3, RZ, 0x1f, R0 ;  /* 0x0000001fff037819 */ /* 0x000fd60000011400 */
[----:B-1-34-:R-:W-:Y:S05]  /*00b0*/  @P0 BRA `(.L_x_1) ;  /* 0x0000000000380947 */ /* 0x01afea0003800000 */
[----:B------:R-:W-:Y:S02]  /*00c0*/  ULDC.64 UR4, c[0x0][0x198] ;  /* 0x0000660000047ab9 */ /* 0x000fe40000000a00 */
[----:B------:R-:W-:Y:S02]  /*00d0*/  UIADD3 UR6, UP0, UR4, 0xf0, URZ ;  /* 0x000000f004067890 */ /* 0x000fe4000ff1e03f */
[----:B------:R-:W-:Y:S02]  /*00e0*/  UIADD3 UR8, UP1, UR4, 0x1f0, URZ ;  /* 0x000001f004087890 */ /* 0x000fe4000ff3e03f */
[----:B------:R-:W-:Y:S02]  /*00f0*/  UIADD3 UR10, UP2, UR4, 0x3f0, URZ ;  /* 0x000003f0040a7890 */ /* 0x000fe4000ff5e03f */
[----:B------:R-:W-:Y:S02]  /*0100*/  UIADD3 UR4, UP3, UR4, 0x4f0, URZ ;  /* 0x000004f004047890 */ /* 0x000fe4000ff7e03f */
[----:B------:R-:W-:-:S02]  /*0110*/  UIADD3.X UR7, URZ, UR5, URZ, UP0, !UPT ;  /* 0x000000053f077290 */ /* 0x000fc400087fe43f */
[----:B------:R-:W-:Y:S02]  /*0120*/  UIADD3.X UR9, URZ, UR5, URZ, UP1, !UPT ;  /* 0x000000053f097290 */ /* 0x000fe40008ffe43f */
[----:B------:R-:W-:Y:S02]  /*0130*/  UIADD3.X UR11, URZ, UR5, URZ, UP2, !UPT ;  /* 0x000000053f0b7290 */ /* 0x000fe400097fe43f */
[----:B------:R-:W-:-:S03]  /*0140*/  UIADD3.X UR5, URZ, UR5, URZ, UP3, !UPT ;  /* 0x000000053f057290 */ /* 0x000fc60009ffe43f */
[----:B------:R1:W-:Y:S02]  /*0150*/  UTMACCTL.PF [UR6] ;  /* 0x00000000060079b9 */ /* 0x0003e40008040000 */
[----:B------:R1:W-:Y:S02]  /*0160*/  UTMACCTL.PF [UR8] ;  /* 0x00000000080079b9 */ /* 0x0003e40008040000 */
[----:B------:R1:W-:Y:S02]  /*0170*/  UTMACCTL.PF [UR10] ;  /* 0x000000000a0079b9 */ /* 0x0003e40008040000 */
[----:B------:R1:W-:Y:S02]  /*0180*/  UTMACCTL.PF [UR4] ;  /* 0x00000000040079b9 */ /* 0x0003e40008040000 */
[----:B-1----:R-:W-:Y:S01]  /*0190*/  NOP ;  /* 0x0000000000007918 */ /* 0x002fe20000000000 */
.L_x_1:
[----:B------:R-:W-:Y:S05]  /*01a0*/  BSYNC B0 ;  /* 0x0000000000007941 */ /* 0x000fea0003800000 */
.L_x_0:
[----:B------:R-:W-:Y:S01]  /*01b0*/  ULDC.64 UR4, c[0x0][0x590] ;  /* 0x0001640000047ab9 */ /* 0x000fe20000000a00 */
[----:B------:R-:W-:Y:S01]  /*01c0*/  LEA.HI R3, R3, R0, RZ, 0x2 ;  /* 0x0000000003037211 */ /* 0x000fe200078f10ff */
[----:B------:R-:W-:Y:S01]  /*01d0*/  ULDC.64 UR42, c[0x0][0x208] ;  /* 0x00008200002a7ab9 */ /* 0x000fe20000000a00 */
[----:B------:R-:W-:Y:S01]  /*01e0*/  ISETP.NE.U32.AND P1, PT, RZ, UR4, PT ;  /* 0x00000004ff007c0c */ /* 0x000fe2000bf25070 */
[----:B------:R-:W-:Y:S01]  /*01f0*/  IMAD.MOV.U32 R6, RZ, RZ, R4 ;  /* 0x000000ffff067224 */ /* 0x000fe200078e0004 */
[----:B------:R-:W-:Y:S02]  /*0200*/  LOP3.LUT R3, R3, 0xfffffffc, RZ, 0xc0, !PT ;  /* 0xfffffffc03037812 */ /* 0x000fe400078ec0ff */
[----:B------:R-:W-:Y:S02]  /*0210*/  ISETP.NE.AND.EX P2, PT, RZ, UR5, PT, P1 ;  /* 0x00000005ff007c0c */ /* 0x000fe4000bf45310 */
[----:B------:R-:W-:Y:S01]  /*0220*/  PRMT R2, RZ, 0x7610, R2 ;  /* 0x00007610ff027816 */ /* 0x000fe20000000002 */
[----:B------:R-:W-:Y:S01]  /*0230*/  IMAD.IADD R0, R0, 0x1, -R3 ;  /* 0x0000000100007824 */ /* 0x000fe200078e0a03 */
[----:B------:R-:W-:-:S09]  /*0240*/  MOV R7, R5 ;  /* 0x0000000500077202 */ /* 0x000fd20000000f00 */
[----:B------:R-:W-:Y:S05]  /*0250*/  @P2 BRA `(.L_x_2) ;  /* 0x0000000000302947 */ /* 0x000fea0003800000 */
[----:B------:R-:W-:Y:S02]  /*0260*/  ULDC.64 UR6, c[0x0][0x588] ;  /* 0x0001620000067ab9 */ /* 0x000fe40000000a00 */
[----:B------:R-:W-:-:S04]  /*0270*/  ISETP.NE.U32.AND P0, PT, RZ, UR6, PT ;  /* 0x00000006ff007c0c */ /* 0x000fc8000bf05070 */
[----:B------:R-:W-:-:S13]  /*0280*/  ISETP.NE.AND.EX P0, PT, RZ, UR7, PT, P0 ;  /* 0x00000007ff007c0c */ /* 0x000fda000bf05300 */
[----:B------:R-:W-:Y:S05]  /*0290*/  @!P0 BRA `(.L_x_3) ;  /* 0x0000000000108947 */ /* 0x000fea0003800000 */
[----:B------:R-:W2:Y:S02]  /*02a0*/  LDG.E R2, desc[UR42][R6.64] ;  /* 0x0000002a06027981 */ /* 0x000ea4000c1e1900 */
[----:B--2---:R-:W-:Y:S01]  /*02b0*/  FSETP.NEU.AND P3, PT, R2, RZ, PT ;  /* 0x000000ff0200720b */ /* 0x004fe20003f6d000 */
[----:B------:R-:W-:Y:S01]  /*02c0*/  IMAD.MOV.U32 R2, RZ, RZ, 0x1 ;  /* 0x00000001ff027424 */ /* 0x000fe200078e00ff */
[----:B------:R-:W-:Y:S11]  /*02d0*/  BRA `(.L_x_2) ;  /* 0x0000000000107947 */ /* 0x000ff60003800000 */
.L_x_3:
[----:B------:R-:W-:Y:S01]  /*02e0*/  ULDC UR6, c[0x0][0x580] ;  /* 0x0001600000067ab9 */ /* 0x000fe20000000800 */
[----:B------:R-:W-:Y:S01]  /*02f0*/  IMAD.MOV.U32 R2, RZ, RZ, 0x1 ;  /* 0x00000001ff027424 */ /* 0x000fe200078e00ff */
[----:B------:R-:W-:Y:S02]  /*0300*/  FSETP.NEU.AND P3, PT, RZ, UR6, PT ;  /* 0x00000006ff007c0b */ /* 0x000fe4000bf6d000 */
[----:B------:R-:W-:-:S11]  /*0310*/  CS2R R6, SRZ ;  /* 0x0000000000067805 */ /* 0x000fd6000001ff00 */
.L_x_2:
[----:B------:R-:W-:Y:S02]  /*0320*/  ISETP.NE.U32.AND P0, PT, R6, RZ, PT ;  /* 0x000000ff0600720c */ /* 0x000fe40003f05070 */
[----:B------:R-:W-:Y:S02]  /*0330*/  ISETP.NE.AND.EX P1, PT, RZ, UR5, PT, P1 ;  /* 0x00000005ff007c0c */ /* 0x000fe4000bf25310 */
[----:B------:R-:W-:Y:S02]  /*0340*/  ISETP.NE.AND.EX P0, PT, R7, RZ, PT, P0 ;  /* 0x000000ff0700720c */ /* 0x000fe40003f05300 */
[----:B------:R-:W-:-:S11]  /*0350*/  MOV R3, 0x1 ;  /* 0x0000000100037802 */ /* 0x000fd60000000f00 */
[----:B------:R-:W-:Y:S05]  /*0360*/  @P0 BRA P1, `(.L_x_4) ;  /* 0x0000000000300947 */ /* 0x000fea0000800000 */
[----:B------:R-:W-:Y:S02]  /*0370*/  ISETP.NE.U32.AND P1, PT, RZ, UR4, PT ;  /* 0x00000004ff007c0c */ /* 0x000fe4000bf25070 */
[----:B------:R-:W-:Y:S02]  /*0380*/  ISETP.NE.U32.AND P0, PT, R6, RZ, PT ;  /* 0x000000ff0600720c */ /* 0x000fe40003f05070 */
[----:B------:R-:W-:Y:S02]  /*0390*/  ISETP.NE.AND.EX P1, PT, RZ, UR5, PT, P1 ;  /* 0x00000005ff007c0c */ /* 0x000fe4000bf25310 */
[----:B------:R-:W-:Y:S02]  /*03a0*/  PRMT R2, R2, 0x9910, RZ ;  /* 0x0000991002027816 */ /* 0x000fe400000000ff */
[----:B------:R-:W-:Y:S02]  /*03b0*/  ISETP.NE.AND.EX P0, PT, R7, RZ, PT, P0 ;  /* 0x000000ff0700720c */ /* 0x000fe40003f05300 */
[----:B------:R-:W-:-:S02]  /*03c0*/  ISETP.NE.AND P4, PT, R2, RZ, PT ;  /* 0x000000ff0200720c */ /* 0x000fc40003f85270 */
[----:B------:R-:W-:Y:S02]  /*03d0*/  SEL R3, RZ, 0xffffffff, P3 ;  /* 0xffffffffff037807 */ /* 0x000fe40001800000 */
[----:B------:R-:W-:-:S04]  /*03e0*/  SEL R2, RZ, 0xffffffff, P0 ;  /* 0xffffffffff027807 */ /* 0x000fc80000000000 */
[----:B------:R-:W-:-:S04]  /*03f0*/  @P1 SEL R3, R2, R3, !P4 ;  /* 0x0000000302031207 */ /* 0x000fc80006000000 */
[----:B------:R-:W-:-:S04]  /*0400*/  LOP3.LUT R3, R3, 0x1, RZ, 0xc0, !PT ;  /* 0x0000000103037812 */ /* 0x000fc800078ec0ff */
[----:B------:R-:W-:-:S04]  /*0410*/  ISETP.NE.U32.AND P0, PT, R3, 0x1, PT ;  /* 0x000000010300780c */ /* 0x000fc80003f05070 */
[----:B------:R-:W-:-:S09]  /*0420*/  SEL R3, RZ, 0x1, !P0 ;  /* 0x00000001ff037807 */ /* 0x000fd20004000000 */
.L_x_4:
[----:B------:R-:W1:Y:S02]  /*0430*/  SHFL.IDX PT, R2, R11, RZ, 0x1f ;  /* 0x00001fff0b027589 */ /* 0x000e6400000e0000 */
[----:B-1----:R-:W-:-:S13]  /*0440*/  ISETP.NE.AND P0, PT, R2, RZ, PT ;  /* 0x000000ff0200720c */ /* 0x002fda0003f05270 */
[----:B------:R-:W-:Y:S05]  /*0450*/  @P0 BRA `(.L_x_5) ;  /* 0x0000000000580947 */ /* 0x000fea0003800000 */
[----:B------:R-:W1:Y:S01]  /*0460*/  S2UR UR8, SR_CgaCtaId ;  /* 0x00000000000879c3 */ /* 0x000e620000008800 */
[----:B------:R-:W-:Y:S01]  /*0470*/  UMOV UR4, 0x400 ;  /* 0x0000040000047882 */ /* 0x000fe20000000000 */
[----:B------:R-:W-:Y:S01]  /*0480*/  UMOV UR5, 0x1 ;  /* 0x0000000100057882 */ /* 0x000fe20000000000 */
[----:B------:R-:W-:Y:S01]  /*0490*/  UMOV UR6, 0x100 ;  /* 0x0000010000067882 */ /* 0x000fe20000000000 */
[----:B------:R-:W-:Y:S01]  /*04a0*/  ELECT P0, URZ, PT ;  /* 0x00000000003f782f */ /* 0x000fe20003800000 */
[----:B------:R-:W-:-:S04]  /*04b0*/  UIADD3 UR6, -UR6, 0x100000, URZ ;  /* 0x0010000006067890 */ /* 0x000fc8000fffe13f */
[----:B------:R-:W-:Y:S02]  /*04c0*/  USHF.L.U32 UR7, UR6, 0xb, URZ ;  /* 0x0000000b06077899 */ /* 0x000fe4000800063f */
[----:B------:R-:W-:Y:S02]  /*04d0*/  USHF.L.U32 UR6, UR6, 0x1, URZ ;  /* 0x0000000106067899 */ /* 0x000fe4000800063f */
[----:B-1----:R-:W-:Y:S02]  /*04e0*/  ULEA UR8, UR8, UR4, 0x18 ;  /* 0x0000000408087291 */ /* 0x002fe4000f8ec03f */
[----:B------:R-:W-:-:S04]  /*04f0*/  UIADD3 UR4, -UR5, 0x100000, URZ ;  /* 0x0010000005047890 */ /* 0x000fc8000fffe13f */
[----:B------:R-:W-:Y:S02]  /*0500*/  USHF.L.U32 UR5, UR4, 0xb, URZ ;  /* 0x0000000b04057899 */ /* 0x000fe4000800063f */
[----:B------:R-:W-:Y:S01]  /*0510*/  USHF.L.U32 UR4, UR4, 0x1, URZ ;  /* 0x0000000104047899 */ /* 0x000fe2000800063f */
[----:B------:R-:W1:Y:S11]  /*0520*/  FENCE.VIEW.ASYNC.S ;  /* 0x00000000000073c6 */ /* 0x000e760000000000 */
[----:B-1----:R1:W2:Y:S01]  /*0530*/  SYNCS.EXCH.64 URZ, [UR8], UR4 ;  /* 0x00000004083f75b2 */ /* 0x0022a20008000100 */
[----:B------:R1:W3:Y:S01]  /*0540*/  SYNCS.EXCH.64 URZ, [UR8+0x20], UR6 ;  /* 0x00002006083f75b2 */ /* 0x0002e20008000100 */
[----:B------:R1:W4:Y:S01]  /*0550*/  SYNCS.EXCH.64 URZ, [UR8+0x8], UR4 ;  /* 0x00000804083f75b2 */ /* 0x0003220008000100 */
[----:B------:R1:W1:Y:S01]  /*0560*/  SYNCS.EXCH.64 URZ, [UR8+0x28], UR6 ;  /* 0x00002806083f75b2 */ /* 0x0002620008000100 */
[----:B------:R1:W1:Y:S01]  /*0570*/  SYNCS.EXCH.64 URZ, [UR8+0x10], UR4 ;  /* 0x00001004083f75b2 */ /* 0x0002620008000100 */
[----:B------:R1:W1:Y:S01]  /*0580*/  SYNCS.EXCH.64 URZ, [UR8+0x30], UR6 ;  /* 0x00003006083f75b2 */ /* 0x0002620008000100 */
[----:B------:R1:W1:Y:S01]  /*0590*/  SYNCS.EXCH.64 URZ, [UR8+0x18], UR4 ;  /* 0x00001804083f75b2 */ /* 0x0002620008000100 */
[----:B------:R1:W1:Y:S01]  /*05a0*/  SYNCS.EXCH.64 URZ, [UR8+0x38], UR6 ;  /* 0x00003806083f75b2 */ /* 0x0002620008000100 */
[----:B------:R-:W-:Y:S01]  /*05b0*/  NOP ;  /* 0x0000000000007918 */ /* 0x000fe20000000000 */
.L_x_5:
[----:B------:R-:W5:Y:S01]  /*05c0*/  SHFL.IDX PT, R6, R11, RZ, 0x1f ;  /* 0x00001fff0b067589 */ /* 0x000f6200000e0000 */
[----:B------:R-:W1:Y:S01]  /*05d0*/  LDC R2, c[0x0][0x904] ;  /* 0x00024100ff027b82 */ /* 0x000e620000000800 */
[----:B------:R-:W-:Y:S01]  /*05e0*/  NOP ;  /* 0x0000000000007918 */ /* 0x000fe20000000000 */
[----:B-----5:R-:W-:-:S13]  /*05f0*/  ISETP.NE.AND P0, PT, R6, RZ, PT ;  /* 0x000000ff0600720c */ /* 0x020fda0003f05270 */
[----:B------:R-:W-:Y:S05]  /*0600*/  @P0 BRA `(.L_x_6) ;  /* 0x0000000000580947 */ /* 0x000fea0003800000 */
[----:B-1----:R-:W1:Y:S01]  /*0610*/  S2UR UR5, SR_CgaCtaId ;  /* 0x00000000000579c3 */ /* 0x002e620000008800 */
[----:B------:R-:W-:Y:S01]  /*0620*/  UMOV UR4, 0x400 ;  /* 0x0000040000047882 */ /* 0x000fe20000000000 */
[----:B------:R-:W-:Y:S01]  /*0630*/  UMOV UR6, 0x20 ;  /* 0x0000002000067882 */ /* 0x000fe20000000000 */
[----:B------:R-:W-:Y:S01]  /*0640*/  UMOV UR7, 0x100 ;  /* 0x0000010000077882 */ /* 0x000fe20000000000 */
[----:B------:R-:W-:Y:S01]  /*0650*/  ELECT P0, URZ, PT ;  /* 0x00000000003f782f */ /* 0x000fe20003800000 */
[----:B-1----:R-:W-:Y:S02]  /*0660*/  ULEA UR8, UR5, UR4, 0x18 ;  /* 0x0000000405087291 */ /* 0x002fe4000f8ec03f */
[----:B------:R-:W-:-:S04]  /*0670*/  UIADD3 UR4, -UR6, 0x100000, URZ ;  /* 0x0010000006047890 */ /* 0x000fc8000fffe13f */
[----:B------:R-:W-:Y:S02]  /*0680*/  USHF.L.U32 UR5, UR4, 0xb, URZ ;  /* 0x0000000b04057899 */ /* 0x000fe4000800063f */
[----:B------:R-:W-:Y:S02]  /*0690*/  USHF.L.U32 UR4, UR4, 0x1, URZ ;  /* 0x0000000104047899 */ /* 0x000fe4000800063f */
[----:B------:R-:W-:-:S04]  /*06a0*/  UIADD3 UR6, -UR7, 0x100000, URZ ;  /* 0x0010000007067890 */ /* 0x000fc8000fffe13f */
[----:B------:R-:W-:Y:S02]  /*06b0*/  USHF.L.U32 UR7, UR6, 0xb, URZ ;  /* 0x0000000b06077899 */ /* 0x000fe4000800063f */
[----:B------:R-:W-:Y:S01]  /*06c0*/  USHF.L.U32 UR6, UR6, 0x1, URZ ;  /* 0x0000000106067899 */ /* 0x000fe2000800063f */
[----:B------:R-:W1:Y:S03]  /*06d0*/  FENCE.VIEW.ASYNC.S ;  /* 0x00000000000073c6 */ /* 0x000e660000000000 */
[----:B-1----:R1:W1:Y:S08]  /*06e0*/  SYNCS.EXCH.64 URZ, [UR8+0x40], UR4 ;  /* 0x00004004083f75b2 */ /* 0x0022700008000100 */
[----:B------:R1:W1:Y:S01]  /*06f0*/  SYNCS.EXCH.64 URZ, [UR8+0x60], UR6 ;  /* 0x00006006083f75b2 */ /* 0x0002620008000100 */
[----:B------:R1:W1:Y:S01]  /*0700*/  SYNCS.EXCH.64 URZ, [UR8+0x48], UR4 ;  /* 0x00004804083f75b2 */ /* 0x0002620008000100 */
[----:B------:R1:W1:Y:S01]  /*0710*/  SYNCS.EXCH.64 URZ, [UR8+0x68], UR6 ;  /* 0x00006806083f75b2 */ /* 0x0002620008000100 */
[----:B------:R1:W1:Y:S01]  /*0720*/  SYNCS.EXCH.64 URZ, [UR8+0x50], UR4 ;  /* 0x00005004083f75b2 */ /* 0x0002620008000100 */
[----:B------:R1:W1:Y:S01]  /*0730*/  SYNCS.EXCH.64 URZ, [UR8+0x70], UR6 ;  /* 0x00007006083f75b2 */ /* 0x0002620008000100 */
[----:B------:R1:W1:Y:S01]  /*0740*/  SYNCS.EXCH.64 URZ, [UR8+0x58], UR4 ;  /* 0x00005804083f75b2 */ /* 0x0002620008000100 */
[----:B------:R1:W1:Y:S01]  /*0750*/  SYNCS.EXCH.64 URZ, [UR8+0x78], UR6 ;  /* 0x00007806083f75b2 */ /* 0x0002620008000100 */
[----:B------:R-:W-:Y:S01]  /*0760*/  NOP ;  /* 0x0000000000007918 */ /* 0x000fe20000000000 */
.L_x_6:
[----:B------:R-:W5:Y:S01]  /*0770*/  SHFL.IDX PT, R11, R11, RZ, 0x1f ;  /* 0x00001fff0b0b7589 */ /* 0x000f6200000e0000 */
[----:B-1----:R-:W-:Y:S02]  /*0780*/  ISETP.NE.AND P6, PT, R2, 0x1, PT ;  /* 0x000000010200780c */ /* 0x002fe40003fc5270 */
[----:B------:R-:W-:Y:S01]  /*0790*/  ELECT P0, URZ, PT ;  /* 0x00000000003f782f */ /* 0x000fe20003800000 */
[----:B------:R-:W1:Y:S01]  /*07a0*/  S2UR UR37, SR_CgaCtaId ;  /* 0x00000000002579c3 */ /* 0x000e620000008800 */
[----:B------:R-:W2:Y:S01]  /*07b0*/  S2R R6, SR_CTAID.Y ;  /* 0x0000000000067919 */ /* 0x000ea20000002600 */
[----:B------:R-:W-:Y:S01]  /*07c0*/  P2R R7, PR, RZ, 0x40 ;  /* 0x00000040ff077803 */ /* 0x000fe20000000000 */
[----:B------:R-:W-:Y:S01]  /*07d0*/  UMOV UR4, 0x20 ;  /* 0x0000002000047882 */ /* 0x000fe20000000000 */
[C---:B------:R-:W-:Y:S01]  /*07e0*/  ISETP.NE.AND P3, PT, R0.reuse, RZ, PT ;  /* 0x000000ff0000720c */ /* 0x040fe20003f65270 */
[----:B------:R-:W3:Y:S01]  /*07f0*/  S2R R8, SR_CTAID.X ;  /* 0x0000000000087919 */ /* 0x000ee20000002500 */
[----:B------:R-:W-:Y:S01]  /*0800*/  ISETP.NE.AND P4, PT, R9, RZ, PT ;  /* 0x000000ff0900720c */ /* 0x000fe20003f85270 */
[----:B------:R-:W-:Y:S01]  /*0810*/  NOP ;  /* 0x0000000000007918 */ /* 0x000fe20000000000 */
[----:B------:R-:W-:Y:S01]  /*0820*/  UMOV UR38, 0x1 ;  /* 0x0000000100267882 */ /* 0x000fe20000000000 */
[----:B------:R-:W-:Y:S01]  /*0830*/  BSSY B6, `(.L_x_7) ;  /* 0x0000972000067945 */ /* 0x000fe20003800000 */
[----:B------:R-:W3:Y:S08]  /*0840*/  @P6 LDC R17, c[0x0][0x10] ;  /* 0x00000400ff116b82 */ /* 0x000ef00000000800 */
[----:B------:R-:W4:Y:S01]  /*0850*/  @!P6 LDC R7, c[0x0][0xc] ;  /* 0x00000300ff07eb82 */ /* 0x000f220000000800 */
[----:B-----5:R-:W-:Y:S01]  /*0860*/  ISETP.NE.OR P1, PT, R11, RZ, !P0 ;  /* 0x000000ff0b00720c */ /* 0x020fe20004725670 */
[----:B------:R-:W-:Y:S01]  /*0870*/  @P6 IMAD.MOV.U32 R11, RZ, RZ, RZ ;  /* 0x000000ffff0b6224 */ /* 0x000fe200078e00ff */
[----:B------:R-:W-:-:S04]  /*0880*/  ISETP.EQ.OR P0, PT, R0, 0x3, !P3 ;  /* 0x000000030000780c */ /* 0x000fc80005f02670 */
[----:B------:R-:W-:-:S04]  /*0890*/  ISETP.EQ.AND P0, PT, R9, RZ, P0 ;  /* 0x000000ff0900720c */ /* 0x000fc80000702270 */
[----:B------:R-:W-:Y:S01]  /*08a0*/  SEL R22, RZ, 0x1, !P0 ;  /* 0x00000001ff167807 */ /* 0x000fe20004000000 */
[----:B--2---:R-:W-:Y:S02]  /*08b0*/  @P6 IMAD.MOV.U32 R10, RZ, RZ, R6 ;  /* 0x000000ffff0a6224 */ /* 0x004fe400078e0006 */
[----:B------:R-:W-:Y:S01]  /*08c0*/  VOTEU.ALL UP0, P1 ;  /* 0x00000000003f7886 */ /* 0x000fe20000800000 */
[----:B------:R-:W-:Y:S01]  /*08d0*/  VOTEU.ALL UP1, P1 ;  /* 0x00000000003f7886 */ /* 0x000fe20000820000 */
[----:B---3--:R-:W-:Y:S01]  /*08e0*/  @P6 IMAD.WIDE.U32 R16, R8, R17, R10 ;  /* 0x0000001108106225 */ /* 0x008fe200078e000a */
[----:B------:R-:W-:Y:S02]  /*08f0*/  @P6 MOV R11, RZ ;  /* 0x000000ff000b6202 */ /* 0x000fe40000000f00 */
[----:B------:R-:W-:Y:S01]  /*0900*/  @!UP0 UMOV UR6, 0x400 ;  /* 0x0000040000068882 */ /* 0x000fe20000000000 */
[----:B------:R-:W-:-:S04]  /*0910*/  @!UP0 UIADD3 UR4, -UR4, 0x100000, URZ ;  /* 0x0010000004048890 */ /* 0x000fc8000fffe13f */
[----:B------:R-:W-:Y:S02]  /*0920*/  @!UP0 USHF.L.U32 UR5, UR4, 0xb, URZ ;  /* 0x0000000b04058899 */ /* 0x000fe4000800063f */
[----:B------:R-:W-:Y:S01]  /*0930*/  @!UP0 USHF.L.U32 UR4, UR4, 0x1, URZ ;  /* 0x0000000104048899 */ /* 0x000fe2000800063f */
[----:B------:R-:W-:Y:S01]  /*0940*/  @!P6 IMAD.MOV.U32 R10, RZ, RZ, R6 ;  /* 0x000000ffff0ae224 */ /* 0x000fe200078e0006 */
[----:B-1----:R-:W-:Y:S01]  /*0950*/  @!UP0 ULEA UR8, UR37, UR6, 0x18 ;  /* 0x0000000625088291 */ /* 0x002fe2000f8ec03f */
[----:B------:R-:W-:Y:S01]  /*0960*/  @P6 IMAD.IADD R17, R17, 0x1, R11 ;  /* 0x0000000111116824 */ /* 0x000fe200078e020b */
[----:B------:R-:W-:Y:S01]  /*0970*/  VOTEU.ALL UP0, P1 ;  /* 0x00000000003f7886 */ /* 0x000fe20000800000 */
[----:B------:R-:W-:Y:S01]  /*0980*/  ULDC UR6, c[0x0][0xc] ;  /* 0x0000030000067ab9 */ /* 0x000fe20000000800 */
[----:B------:R-:W-:Y:S01]  /*0990*/  ULDC UR7, c[0x0][0x10] ;  /* 0x0000040000077ab9 */ /* 0x000fe20000000800 */
[----:B------:R-:W-:Y:S01]  /*09a0*/  IADD3 R11, R9, -0x1, RZ ;  /* 0xffffffff090b7810 */ /* 0x000fe20007ffe0ff */
[----:B------:R-:W-:Y:S01]  /*09b0*/  IMAD.MOV.U32 R9, RZ, RZ, RZ ;  /* 0x000000ffff097224 */ /* 0x000fe200078e00ff */
[----:B------:R-:W-:-:S02]  /*09c0*/  ISETP.EQ.AND P1, PT, R0, 0x2, !P4 ;  /* 0x000000020000780c */ /* 0x000fc40006722270 */
[----:B------:R-:W-:Y:S01]  /*09d0*/  ISETP.GE.U32.AND P5, PT, R11, 0x2, PT ;  /* 0x000000020b00780c */ /* 0x000fe20003fa6070 */
[----:B----4-:R-:W-:Y:S01]  /*09e0*/  @!P6 IMAD.WIDE.U32 R6, R7, R10, R8 ;  /* 0x0000000a0706e225 */ /* 0x010fe200078e0008 */
[----:B------:R-:W-:Y:S01]  /*09f0*/  SEL R19, RZ, 0x1, !P1 ;  /* 0x00000001ff137807 */ /* 0x000fe20004800000 */
[----:B------:R-:W1:Y:S02]  /*0a00*/  FENCE.VIEW.ASYNC.S ;  /* 0x00000000000073c6 */ /* 0x000e640000000000 */
[----:B-1----:R-:W1:Y:S01]  /*0a10*/  @!UP0 SYNCS.EXCH.64 URZ, [UR8+0x80], UR4 ;  /* 0x00008004083f85b2 */ /* 0x002e620008000100 */
[----:B------:R-:W-:Y:S01]  /*0a20*/  SEL R22, R22, 0x2, P5 ;  /* 0x0000000216167807 */ /* 0x000fe20002800000 */
[----:B------:R-:W-:Y:S01]  /*0a30*/  @!P6 IMAD.MOV.U32 R16, RZ, RZ, R6 ;  /* 0x000000ffff10e224 */ /* 0x000fe200078e0006 */
[----:B------:R-:W-:Y:S02]  /*0a40*/  @!P6 MOV R17, R7 ;  /* 0x000000070011e202 */ /* 0x000fe40000000f00 */
[----:B------:R-:W-:Y:S01]  /*0a50*/  SEL R19, R19, 0x2, P5 ;  /* 0x0000000213137807 */ /* 0x000fe20002800000 */
[----:B------:R2:W1:Y:S01]  /*0a60*/  @!UP1 SYNCS.EXCH.64 URZ, [UR8+0x88], UR4 ;  /* 0x00008804083f95b2 */ /* 0x0004620008000100 */
[----:B------:R-:W-:Y:S01]  /*0a70*/  NOP ;  /* 0x0000000000007918 */ /* 0x000fe20000000000 */
[----:B--2---:R-:W-:-:S03]  /*0a80*/  UIMAD.WIDE.U32 UR4, UR6, UR7, URZ ;  /* 0x00000007060472a5 */ /* 0x004fc6000f8e003f */
[----:B------:R-:W-:Y:S02]  /*0a90*/  ULDC UR6, c[0x0][0x14] ;  /* 0x0000050000067ab9 */ /* 0x000fe40000000800 */
[----:B------:R-:W-:Y:S02]  /*0aa0*/  UIMAD.WIDE.U32 UR40, UR4, UR6, URZ ;  /* 0x00000006042872a5 */ /* 0x000fe4000f8e003f */
[----:B------:R-:W-:-:S04]  /*0ab0*/  UIMAD UR39, UR5, UR6, URZ ;  /* 0x00000006052772a4 */ /* 0x000fc8000f8e023f */
[----:B------:R-:W-:Y:S01]  /*0ac0*/  UIADD3 UR39, UR41, UR39, URZ ;  /* 0x0000002729277290 */ /* 0x000fe2000fffe03f */
[----:B-1----:R-:W-:Y:S06]  /*0ad0*/  BAR.SYNC.DEFER_BLOCKING 0x0 ;  /* 0x0000000000007b1d */ /* 0x002fec0000010000 */
[----:B------:R-:W-:Y:S05]  /*0ae0*/  @!P4 BRA `(.L_x_8) ;  /* 0x00000064009cc947 */ /* 0x000fea0003800000 */
[----:B------:R-:W-:-:S13]  /*0af0*/  ISETP.GT.U32.AND P0, PT, R11, 0x1, PT ;  /* 0x000000010b00780c */ /* 0x000fda0003f04070 */
[----:B------:R-:W-:Y:S05]  /*0b00*/  @P0 BRA `(.L_x_9) ;  /* 0x0000009400100947 */ /* 0x000fea0003800000 */
[----:B------:R-:W-:Y:S01]  /*0b10*/  ULDC.64 UR4, c[0x0][0x8f8] ;  /* 0x00023e0000047ab9 */ /* 0x000fe20000000a00 */
[----:B------:R-:W-:Y:S01]  /*0b20*/  UMOV UR47, 0xffffffff ;  /* 0xffffffff002f7882 */ /* 0x000fe20000000000 */
[----:B------:R-:W-:Y:S01]  /*0b30*/  ISETP.GE.U32.AND P0, PT, R16, UR4, PT ;  /* 0x0000000410007c0c */ /* 0x000fe2000bf06070 */
[----:B------:R-:W-:Y:S01]  /*0b40*/  IMAD.MOV.U32 R154, RZ, RZ, -0x1 ;  /* 0xffffffffff9a7424 */ /* 0x000fe200078e00ff */
[----:B------:R-:W-:Y:S01]  /*0b50*/  PRMT R152, RZ, 0x7610, R152 ;  /* 0x00007610ff987816 */ /* 0x000fe20000000098 */
[----:B------:R-:W-:Y:S01]  /*0b60*/  IMAD.MOV.U32 R153, RZ, RZ, -0x1 ;  /* 0xffffffffff997424 */ /* 0x000fe200078e00ff */
[----:B------:R-:W-:Y:S02]  /*0b70*/  ISETP.GE.U32.AND.EX P0, PT, R17, UR5, PT, P0 ;  /* 0x0000000511007c0c */ /* 0x000fe4000bf06100 */
[----:B------:R-:W-:-:S11]  /*0b80*/  PRMT R0, RZ, 0x7610, R0 ;  /* 0x00007610ff007816 */ /* 0x000fd60000000000 */
[----:B------:R-:W-:Y:S05]  /*0b90*/  @P0 BRA `(.L_x_10) ;  /* 0x0000000400580947 */ /* 0x000fea0003800000 */
[----:B------:R-:W1:Y:S01]  /*0ba0*/  LDC.64 R14, c[0x0][0x8d0] ;  /* 0x00023400ff0e7b82 */ /* 0x000e620000000a00 */
[----:B------:R-:W-:Y:S01]  /*0bb0*/  MOV R4, R16 ;  /* 0x0000001000047202 */ /* 0x000fe20000000f00 */
[----:B------:R-:W-:-:S06]  /*0bc0*/  IMAD.MOV.U32 R5, RZ, RZ, R17 ;  /* 0x000000ffff057224 */ /* 0x000fcc00078e0011 */
[----:B------:R-:W2:Y:S08]  /*0bd0*/  LDC R0, c[0x0][0x8d8] ;  /* 0x00023600ff007b82 */ /* 0x000eb00000000800 */
[----:B------:R-:W3:Y:S01]  /*0be0*/  LDC.64 R20, c[0x0][0x8c8] ;  /* 0x00023200ff147b82 */ /* 0x000ee20000000a00 */
[----:B-1----:R-:W-:-:S04]  /*0bf0*/  ISETP.NE.U32.AND P0, PT, R14, RZ, PT ;  /* 0x000000ff0e00720c */ /* 0x002fc80003f05070 */
[----:B------:R-:W-:-:S13]  /*0c00*/  ISETP.NE.AND.EX P0, PT, R15, RZ, PT, P0 ;  /* 0x000000ff0f00720c */ /* 0x000fda0003f05300 */
[----:B--23--:R-:W-:Y:S05]  /*0c10*/  @!P0 BRA `(.L_x_11) ;  /* 0x0000000000288947 */ /* 0x00cfea0003800000 */
[----:B------:R-:W1:Y:S02]  /*0c20*/  LDC R3, c[0x0][0x8dc] ;  /* 0x00023700ff037b82 */ /* 0x000e640000000800 */
[----:B-1----:R-:W-:-:S05]  /*0c30*/  IADD3 R3, P0, R16, R3, RZ ;  /* 0x0000000310037210 */ /* 0x002fca0007f1e0ff */
[----:B------:R-:W-:-:S04]  /*0c40*/  IMAD.X R11, RZ, RZ, R17, P0 ;  /* 0x000000ffff0b7224 */ /* 0x000fc800000e0611 */
[----:B------:R-:W-:-:S04]  /*0c50*/  IMAD.WIDE.U32 R4, R11, R14, RZ ;  /* 0x0000000e0b047225 */ /* 0x000fc800078e00ff */
[----:B------:R-:W-:-:S04]  /*0c60*/  IMAD.WIDE.U32 R6, P0, R3, R15, R4 ;  /* 0x0000000f03067225 */ /* 0x000fc80007800004 */
[----:B------:R-:W-:Y:S01]  /*0c70*/  IMAD.WIDE.U32 R4, R3, R14, RZ ;  /* 0x0000000e03047225 */ /* 0x000fe200078e00ff */
[----:B------:R-:W-:-:S03]  /*0c80*/  IADD3.X R13, RZ, RZ, RZ, P0, !PT ;  /* 0x000000ffff0d7210 */ /* 0x000fc600007fe4ff */
[----:B------:R-:W-:Y:S01]  /*0c90*/  IMAD.MOV.U32 R12, RZ, RZ, R7 ;  /* 0x000000ffff0c7224 */ /* 0x000fe200078e0007 */
[----:B------:R-:W-:-:S05]  /*0ca0*/  IADD3 RZ, P0, R5, R6, RZ ;  /* 0x0000000605ff7210 */ /* 0x000fca0007f1e0ff */
[----:B------:R-:W-:-:S08]  /*0cb0*/  IMAD.WIDE.U32.X R4, R11, R15, R12, P0 ;  /* 0x0000000f0b047225 */ /* 0x000fd000000e040c */
.L_x_11:
[-CC-:B------:R-:W-:Y:S01]  /*0cc0*/  SHF.R.U64 R27, R4, R0.reuse, R5.reuse ;  /* 0x00000000041b7219 */ /* 0x180fe20000001205 */
[----:B------:R-:W1:Y:S01]  /*0cd0*/  LDC.64 R24, c[0x0][0x8e8] ;  /* 0x00023a00ff187b82 */ /* 0x000e620000000a00 */
[----:B------:R-:W-:Y:S01]  /*0ce0*/  SHF.R.U32.HI R0, RZ, R0, R5 ;  /* 0x00000000ff007219 */ /* 0x000fe20000011605 */
[----:B------:R-:W-:Y:S01]  /*0cf0*/  ULDC UR4, c[0x0][0x150] ;  /* 0x0000540000047ab9 */ /* 0x000fe20000000800 */
[----:B------:R-:W-:-:S05]  /*0d00*/  IADD3 R3, P0, RZ, -R27, RZ ;  /* 0x8000001bff037210 */ /* 0x000fca0007f1e0ff */
[----:B------:R-:W-:Y:S01]  /*0d10*/  IMAD.X R5, RZ, RZ, ~R0, P0 ;  /* 0x000000ffff057224 */ /* 0x000fe200000e0e00 */
[----:B------:R-:W2:Y:S03]  /*0d20*/  LDC R6, c[0x0][0x8c0] ;  /* 0x00023000ff067b82 */ /* 0x000ea60000000800 */
[-C--:B------:R-:W-:Y:S02]  /*0d30*/  IMAD R0, R5, R20.reuse, RZ ;  /* 0x0000001405007224 */ /* 0x080fe400078e02ff */
[----:B------:R-:W-:-:S03]  /*0d40*/  IMAD.WIDE.U32 R4, R3, R20, R16 ;  /* 0x0000001403047225 */ /* 0x000fc600078e0010 */
[----:B------:R-:W3:Y:S01]  /*0d50*/  LDC R14, c[0x0][0x8b0] ;  /* 0x00022c00ff0e7b82 */ /* 0x000ee20000000800 */
[----:B------:R-:W-:Y:S01]  /*0d60*/  IMAD R3, R3, R21, R0 ;  /* 0x0000001503037224 */ /* 0x000fe200078e0200 */
[----:B------:R-:W-:-:S04]  /*0d70*/  I2FP.F32.U32 R0, R8 ;  /* 0x0000000800007245 */ /* 0x000fc80000201000 */
[----:B------:R-:W-:Y:S01]  /*0d80*/  IADD3 R5, R5, R3, RZ ;  /* 0x0000000305057210 */ /* 0x000fe20007ffe0ff */
[----:B------:R-:W-:Y:S01]  /*0d90*/  FMUL R0, R0, UR4 ;  /* 0x0000000400007c20 */ /* 0x000fe20008400000 */
[----:B------:R-:W4:Y:S01]  /*0da0*/  LDC R3, c[0x0][0x144] ;  /* 0x00005100ff037b82 */ /* 0x000f220000000800 */
[----:B-1----:R-:W-:Y:S01]  /*0db0*/  ISETP.NE.U32.AND P0, PT, R24, RZ, PT ;  /* 0x000000ff1800720c */ /* 0x002fe20003f05070 */
[----:B------:R-:W-:-:S03]  /*0dc0*/  ULDC UR4, c[0x0][0x154] ;  /* 0x0000550000047ab9 */ /* 0x000fc60000000800 */
[----:B------:R-:W1:Y:S01]  /*0dd0*/  F2I.U32.TRUNC.NTZ R0, R0 ;  /* 0x0000000000007305 */ /* 0x000e62000020f000 */
[----:B------:R-:W-:Y:S02]  /*0de0*/  ISETP.NE.AND.EX P0, PT, R25, RZ, PT, P0 ;  /* 0x000000ff1900720c */ /* 0x000fe40003f05300 */
[----:B------:R-:W4:Y:S01]  /*0df0*/  LDC R13, c[0x0][0x148] ;  /* 0x00005200ff0d7b82 */ /* 0x000f220000000800 */
[-CC-:B--2---:R-:W-:Y:S02]  /*0e00*/  SHF.R.U64 R12, R4, R6.reuse, R5.reuse ;  /* 0x00000006040c7219 */ /* 0x184fe40000001205 */
[----:B------:R-:W-:Y:S01]  /*0e10*/  SHF.R.U32.HI R5, RZ, R6, R5 ;  /* 0x00000006ff057219 */ /* 0x000fe20000011605 */
[----:B------:R-:W-:Y:S01]  /*0e20*/  IMAD.MOV.U32 R6, RZ, RZ, -0x1 ;  /* 0xffffffffff067424 */ /* 0x000fe200078e00ff */
[----:B------:R-:W-:-:S03]  /*0e30*/  I2FP.F32.U32 R4, R10 ;  /* 0x0000000a00047245 */ /* 0x000fc60000201000 */
[----:B------:R-:W2:Y:S01]  /*0e40*/  LDC R20, c[0x0][0x8a8] ;  /* 0x00022a00ff147b82 */ /* 0x000ea20000000800 */
[-CC-:B---3--:R-:W-:Y:S01]  /*0e50*/  SHF.R.U64 R28, R12, R14.reuse, R5.reuse ;  /* 0x0000000e0c1c7219 */ /* 0x188fe20000001205 */
[----:B------:R-:W-:Y:S01]  /*0e60*/  FMUL R4, R4, UR4 ;  /* 0x0000000404047c20 */ /* 0x000fe20008400000 */
[----:B------:R-:W-:Y:S01]  /*0e70*/  SHF.R.U32.HI R5, RZ, R14, R5 ;  /* 0x0000000eff057219 */ /* 0x000fe20000011605 */
[----:B-1----:R-:W-:Y:S01]  /*0e80*/  IMAD.MOV R0, RZ, RZ, -R0 ;  /* 0x000000ffff007224 */ /* 0x002fe200078e0a00 */
[----:B------:R-:W-:Y:S01]  /*0e90*/  ULDC UR4, c[0x0][0x900] ;  /* 0x0002400000047ab9 */ /* 0x000fe20000000800 */
[----:B------:R1:W3:Y:S01]  /*0ea0*/  F2I.U32.TRUNC.NTZ R11, R4 ;  /* 0x00000004000b7305 */ /* 0x0002e2000020f000 */
[--C-:B------:R-:W-:Y:S01]  /*0eb0*/  SHF.R.U64 R14, R28, UR4, R5.reuse ;  /* 0x000000041c0e7c19 */ /* 0x100fe20008001205 */
[----:B------:R-:W2:Y:S01]  /*0ec0*/  LDC R21, c[0x0][0x8f0] ;  /* 0x00023c00ff157b82 */ /* 0x000ea20000000800 */
[----:B----4-:R-:W-:Y:S01]  /*0ed0*/  IMAD R0, R3, R0, R8 ;  /* 0x0000000003007224 */ /* 0x010fe200078e0208 */
[----:B------:R-:W-:-:S02]  /*0ee0*/  SHF.R.U32.HI R5, RZ, UR4, R5 ;  /* 0x00000004ff057c19 */ /* 0x000fc40008011605 */
[----:B------:R-:W-:Y:S02]  /*0ef0*/  SHF.L.U32 R3, R6, UR4, RZ ;  /* 0x0000000406037c19 */ /* 0x000fe400080006ff */
[----:B-1----:R-:W-:Y:S02]  /*0f00*/  MOV R4, R14 ;  /* 0x0000000e00047202 */ /* 0x002fe40000000f00 */
[----:B------:R-:W1:Y:S08]  /*0f10*/  LDC R23, c[0x0][0x8e0] ;  /* 0x00023800ff177b82 */ /* 0x000e700000000800 */
[----:B------:R-:W4:Y:S01]  /*0f20*/  LDC R26, c[0x0][0x8b8] ;  /* 0x00022e00ff1a7b82 */ /* 0x000f220000000800 */
[----:B---3--:R-:W-:Y:S05]  /*0f30*/  @!P0 BRA `(.L_x_12) ;  /* 0x0000000000288947 */ /* 0x008fea0003800000 */
[----:B------:R-:W3:Y:S02]  /*0f40*/  LDC R9, c[0x0][0x8f4] ;  /* 0x00023d00ff097b82 */ /* 0x000ee40000000800 */
[----:B---3--:R-:W-:-:S05]  /*0f50*/  IADD3 R9, P0, R14, R9, RZ ;  /* 0x000000090e097210 */ /* 0x008fca0007f1e0ff */
[----:B------:R-:W-:-:S04]  /*0f60*/  IMAD.X R15, RZ, RZ, R5, P0 ;  /* 0x000000ffff0f7224 */ /* 0x000fc800000e0605 */
[----:B------:R-:W-:-:S04]  /*0f70*/  IMAD.WIDE.U32 R4, R15, R24, RZ ;  /* 0x000000180f047225 */ /* 0x000fc800078e00ff */
[----:B------:R-:W-:-:S04]  /*0f80*/  IMAD.WIDE.U32 R6, P0, R9, R25, R4 ;  /* 0x0000001909067225 */ /* 0x000fc80007800004 */
[----:B------:R-:W-:Y:S01]  /*0f90*/  IMAD.WIDE.U32 R4, R9, R24, RZ ;  /* 0x0000001809047225 */ /* 0x000fe200078e00ff */
[----:B------:R-:W-:-:S03]  /*0fa0*/  MOV R8, R7 ;  /* 0x0000000700087202 */ /* 0x000fc60000000f00 */
[----:B------:R-:W-:Y:S01]  /*0fb0*/  IMAD.X R9, RZ, RZ, RZ, P0 ;  /* 0x000000ffff097224 */ /* 0x000fe200000e06ff */
[----:B------:R-:W-:-:S05]  /*0fc0*/  IADD3 RZ, P0, R5, R6, RZ ;  /* 0x0000000605ff7210 */ /* 0x000fca0007f1e0ff */
[----:B------:R-:W-:-:S08]  /*0fd0*/  IMAD.WIDE.U32.X R4, R15, R25, R8, P0 ;  /* 0x000000190f047225 */ /* 0x000fd000000e0408 */
.L_x_12:
[----:B------:R-:W-:Y:S01]  /*0fe0*/  LOP3.LUT R3, RZ, R3, RZ, 0x33, !PT ;  /* 0x00000003ff037212 */ /* 0x000fe200078e33ff */
[----:B------:R-:W-:Y:S01]  /*0ff0*/  USHF.L.U32 UR4, UR38, UR4, URZ ;  /* 0x0000000426047299 */ /* 0x000fe2000800063f */
[----:B--2---:R-:W-:Y:S01]  /*1000*/  SHF.R.U64 R4, R4, R21, R5 ;  /* 0x0000001504047219 */ /* 0x004fe20000001205 */
[----:B------:R-:W-:Y:S01]  /*1010*/  VIADD R5, R20, 0xffffffff ;  /* 0xffffffff14057836 */ /* 0x000fe20000000000 */
[----:B------:R-:W-:Y:S01]  /*1020*/  LOP3.LUT R3, R28, R3, RZ, 0xc0, !PT ;  /* 0x000000031c037212 */ /* 0x000fe200078ec0ff */
[----:B------:R-:W-:Y:S01]  /*1030*/  IMAD.MOV R11, RZ, RZ, -R11 ;  /* 0x000000ffff0b7224 */ /* 0x000fe200078e0a0b */
[----:B------:R-:W-:Y:S02]  /*1040*/  IADD3 R6, -R4, RZ, RZ ;  /* 0x000000ff04067210 */ /* 0x000fe40007ffe1ff */
[----:B------:R-:W-:Y:S01]  /*1050*/  LOP3.LUT R5, R12, R5, RZ, 0xc0, !PT ;  /* 0x000000050c057212 */ /* 0x000fe200078ec0ff */
[----:B------:R-:W-:Y:S01]  /*1060*/  IMAD R7, R4, UR4, R3 ;  /* 0x0000000404077c24 */ /* 0x000fe2000f8e0203 */
[----:B------:R-:W-:Y:S01]  /*1070*/  R2UR UR47, R27 ;  /* 0x000000001b2f72ca */ /* 0x000fe200000e0000 */
[----:B------:R-:W-:-:S02]  /*1080*/  @P6 IMAD R0, R13, R11, R10 ;  /* 0x0000000b0d006224 */ /* 0x000fc400078e020a */
[----:B-1----:R-:W-:Y:S02]  /*1090*/  IMAD R3, R6, R23, R14 ;  /* 0x0000001706037224 */ /* 0x002fe400078e020e */
[----:B----4-:R-:W-:Y:S02]  /*10a0*/  IMAD R0, R7, R26, R0 ;  /* 0x0000001a07007224 */ /* 0x010fe400078e0200 */
[----:B------:R-:W-:Y:S02]  /*10b0*/  IMAD R3, R3, R20, R5 ;  /* 0x0000001403037224 */ /* 0x000fe400078e0205 */
[----:B------:R-:W-:-:S03]  /*10c0*/  IMAD.MOV.U32 R4, RZ, RZ, 0x1 ;  /* 0x00000001ff047424 */ /* 0x000fc600078e00ff */
[----:B------:R-:W-:Y:S02]  /*10d0*/  SEL R153, R3, R0, !P6 ;  /* 0x0000000003997207 */ /* 0x000fe40007000000 */
[----:B------:R-:W-:Y:S02]  /*10e0*/  SEL R154, R0, R3, !P6 ;  /* 0x00000003009a7207 */ /* 0x000fe40007000000 */
[----:B------:R-:W-:-:S07]  /*10f0*/  PRMT R0, R4, 0x7610, R0 ;  /* 0x0000761004007816 */ /* 0x000fce0000000000 */
.L_x_10:
[----:B------:R-:W-:-:S08]  /*1100*/  NOP ;  /* 0x0000000000007918 */ /* 0x000fd00000000000 */
[----:B------:R-:W1:Y:S02]  /*1110*/  USETMAXREG.TRY_ALLOC.CTAPOOL UP0, 0xe8 ;  /* 0x000000e8000079c8 */ /* 0x000e640008000600 */
[----:B-1----:R-:W-:-:S13]  /*1120*/  PLOP3.LUT P0, PT, PT, PT, UP0, 0x80, 0x0 ;  /* 0x000000000000781c */ /* 0x002fda0003f0f008 */
[----:B------:R-:W-:Y:S05]  /*1130*/  @!P0 BRA `(.L_x_10) ;  /* 0xfffffffc00f08947 */ /* 0x000fea000383ffff */
[----:B------:R-:W-:Y:S02]  /*1140*/  ULDC.64 UR4, c[0x0][0x590] ;  /* 0x0001640000047ab9 */ /* 0x000fe40000000a00 */
[----:B------:R-:W-:Y:S01]  /*1150*/  IMAD.U32 R165, RZ, RZ, UR4 ;  /* 0x00000004ffa57e24 */ /* 0x000fe2000f8e00ff */
[----:B------:R-:W-:-:S04]  /*1160*/  MOV R166, UR5 ;  /* 0x0000000500a67c02 */ /* 0x000fc80008000f00 */
[----:B------:R-:W-:-:S04]  /*1170*/  ISETP.NE.U32.AND P0, PT, R165, RZ, PT ;  /* 0x000000ffa500720c */ /* 0x000fc80003f05070 */
[----:B------:R-:W-:-:S13]  /*1180*/  ISETP.NE.AND.EX P0, PT, R166, RZ, PT, P0 ;  /* 0x000000ffa600720c */ /* 0x000fda0003f05300 */
[----:B------:R-:W-:Y:S05]  /*1190*/  @P0 BRA `(.L_x_13) ;  /* 0x00000000002c0947 */ /* 0x000fea0003800000 */
[----:B------:R-:W-:Y:S02]  /*11a0*/  ULDC.64 UR4, c[0x0][0x588] ;  /* 0x0001620000047ab9 */ /* 0x000fe40000000a00 */
[----:B------:R-:W-:-:S04]  /*11b0*/  ISETP.NE.U32.AND P0, PT, RZ, UR4, PT ;  /* 0x00000004ff007c0c */ /* 0x000fc8000bf05070 */
[----:B------:R-:W-:-:S13]  /*11c0*/  ISETP.NE.AND.EX P0, PT, RZ, UR5, PT, P0 ;  /* 0x00000005ff007c0c */ /* 0x000fda000bf05300 */
[----:B------:R-:W-:Y:S05]  /*11d0*/  @!P0 BRA `(.L_x_14) ;  /* 0x0000000000108947 */ /* 0x000fea0003800000 */
[----:B------:R-:W1:Y:S02]  /*11e0*/  LDC.64 R162, c[0x0][0x588] ;  /* 0x00016200ffa27b82 */ /* 0x000e640000000a00 */
[----:B-1----:R1:W5:Y:S01]  /*11f0*/  LDG.E R162, desc[UR42][R162.64] ;  /* 0x0000002aa2a27981 */ /* 0x002362000c1e1900 */
[----:B------:R-:W-:Y:S01]  /*1200*/  IMAD.MOV.U32 R152, RZ, RZ, 0x1 ;  /* 0x00000001ff987424 */ /* 0x000fe200078e00ff */
[----:B------:R-:W-:Y:S06]  /*1210*/  BRA `(.L_x_13) ;  /* 0x00000000000c7947 */ /* 0x000fec0003800000 */
.L_x_14:
[----:B------:R-:W-:Y:S01]  /*1220*/  ULDC UR4, c[0x0][0x580] ;  /* 0x0001600000047ab9 */ /* 0x000fe20000000800 */
[----:B------:R-:W-:Y:S01]  /*1230*/  IMAD.MOV.U32 R152, RZ, RZ, 0x1 ;  /* 0x00000001ff987424 */ /* 0x000fe200078e00ff */
[----:B------:R-:W-:-:S07]  /*1240*/  MOV R162, UR4 ;  /* 0x0000000400a27c02 */ /* 0x000fce0008000f00 */
.L_x_13:
[----:B------:R-:W-:Y:S02]  /*1250*/  ULDC.64 UR4, c[0x0][0x5b0] ;  /* 0x00016c0000047ab9 */ /* 0x000fe40000000a00 */
[----:B------:R-:W-:-:S04]  /*1260*/  ISETP.NE.U32.AND P0, PT, RZ, UR4, PT ;  /* 0x00000004ff007c0c */ /* 0x000fc8000bf05070 */
[----:B------:R-:W-:-:S13]  /*1270*/  ISETP.NE.AND.EX P0, PT, RZ, UR5, PT, P0 ;  /* 0x00000005ff007c0c */ /* 0x000fda000bf05300 */
[----:B------:R-:W-:Y:S05]  /*1280*/  @P0 BRA `(.L_x_15) ;  /* 0x0000000000240947 */ /* 0x000fea0003800000 */
[----:B------:R-:W-:Y:S02]  /*1290*/  ULDC.64 UR4, c[0x0][0x5a8] ;  /* 0x00016a0000047ab9 */ /* 0x000fe40000000a00 */
[----:B------:R-:W-:-:S04]  /*12a0*/  ISETP.NE.U32.AND P0, PT, RZ, UR4, PT ;  /* 0x00000004ff007c0c */ /* 0x000fc8000bf05070 */
[----:B------:R-:W-:-:S13]  /*12b0*/  ISETP.NE.AND.EX P0, PT, RZ, UR5, PT, P0 ;  /* 0x00000005ff007c0c */ /* 0x000fda000bf05300 */
[----:B------:R-:W-:Y:S05]  /*12c0*/  @!P0 BRA `(.L_x_16) ;  /* 0x00000000000c8947 */ /* 0x000fea0003800000 */
[----:B------:R-:W2:Y:S02]  /*12d0*/  LDC.64 R160, c[0x0][0x5a8] ;  /* 0x00016a00ffa07b82 */ /* 0x000ea40000000a00 */
[----:B--2---:R2:W5:Y:S01]  /*12e0*/  LDG.E R160, desc[UR42][R160.64] ;  /* 0x0000002aa0a07981 */ /* 0x004562000c1e1900 */
[----:B------:R-:W-:Y:S05]  /*12f0*/  BRA `(.L_x_15) ;  /* 0x0000000000087947 */ /* 0x000fea0003800000 */
.L_x_16:
[----:B------:R-:W-:Y:S02]  /*1300*/  ULDC UR4, c[0x0][0x5a0] ;  /* 0x0001680000047ab9 */ /* 0x000fe40000000800 */
[----:B------:R-:W-:-:S07]  /*1310*/  IMAD.U32 R160, RZ, RZ, UR4 ;  /* 0x00000004ffa07e24 */ /* 0x000fce000f8e00ff */
.L_x_15:
[----:B------:R-:W-:Y:S01]  /*1320*/  LOP3.LUT P1, RZ, R0, 0xff, RZ, 0xc0, !PT ;  /* 0x000000ff00ff7812 */ /* 0x000fe2000782c0ff */
[----:B------:R-:W-:Y:S01]  /*1330*/  UMOV UR36, URZ ;  /* 0x0000003f00247c82 */ /* 0x000fe20008000000 */
[----:B------:R-:W-:-:S11]  /*1340*/  PLOP3.LUT P0, PT, PT, PT, PT, 0x80, 0x0 ;  /* 0x000000000000781c */ /* 0x000fd60003f0f070 */
[----:B------:R-:W-:Y:S05]  /*1350*/  @!P1 BRA `(.L_x_17) ;  /* 0x0000005800e49947 */ /* 0x000fea0003800000 */
[----:B------:R-:W-:Y:S01]  /*1360*/  ULDC UR4, c[0x0][0x28c] ;  /* 0x0000a30000047ab9 */ /* 0x000fe20000000800 */
[----:B------:R-:W-:Y:S01]  /*1370*/  IMAD.MOV.U32 R155, RZ, RZ, 0x10 ;  /* 0x00000010ff9b7424 */ /* 0x000fe200078e00ff */
[----:B------:R-:W-:Y:S01]  /*1380*/  UIADD3 UR4, UR4, 0x3f, URZ ;  /* 0x0000003f04047890 */ /* 0x000fe2000fffe03f */
[----:B------:R-:W-:Y:S01]  /*1390*/  LOP3.LUT P0, RZ, R18, 0x4, RZ, 0xc0, !PT ;  /* 0x0000000412ff7812 */ /* 0x000fe2000780c0ff */
[----:B-----5:R-:W-:Y:S01]  /*13a0*/  IMAD.MOV.U32 R156, RZ, RZ, R162 ;  /* 0x000000ffff9c7224 */ /* 0x020fe200078e00a2 */
[----:B------:R-:W-:Y:S01]  /*13b0*/  LOP3.LUT R164, R22, 0x1, RZ, 0xfc, !PT ;  /* 0x0000000116a47812 */ /* 0x000fe200078efcff */
[----:B------:R-:W-:Y:S01]  /*13c0*/  USHF.R.S32.HI UR5, URZ, 0x1f, UR4 ;  /* 0x0000001f3f057899 */ /* 0x000fe20008011404 */
[----:B-1----:R-:W-:Y:S01]  /*13d0*/  LOP3.LUT R163, R19, 0x1, RZ, 0xfc, !PT ;  /* 0x0000000113a37812 */ /* 0x002fe200078efcff */
[----:B------:R-:W-:Y:S01]  /*13e0*/  ULDC.64 UR54, c[0x0][0x198] ;  /* 0x0000660000367ab9 */ /* 0x000fe20000000a00 */
[C---:B------:R-:W-:Y:S01]  /*13f0*/  PRMT R158, R152.reuse, 0x7610, R158 ;  /* 0x00007610989e7816 */ /* 0x040fe2000000009e */
[----:B------:R-:W-:Y:S01]  /*1400*/  ULEA.HI UR5, UR5, UR4, URZ, 0x6 ;  /* 0x0000000405057291 */ /* 0x000fe2000f8f303f */
[----:B------:R-:W-:Y:S01]  /*1410*/  MOV R159, R162 ;  /* 0x000000a2009f7202 */ /* 0x000fe20000000f00 */
[----:B------:R-:W-:Y:S01]  /*1420*/  UMOV UR48, URZ ;  /* 0x0000003f00307c82 */ /* 0x000fe20008000000 */
[----:B------:R-:W-:Y:S01]  /*1430*/  PRMT R157, R152, 0x7610, R157 ;  /* 0x00007610989d7816 */ /* 0x000fe2000000009d */
[----:B------:R-:W-:Y:S01]  /*1440*/  UMOV UR49, URZ ;  /* 0x0000003f00317c82 */ /* 0x000fe20008000000 */
[----:B------:R-:W-:Y:S01]  /*1450*/  SEL R155, R155, 0xfffffff0, !P0 ;  /* 0xfffffff09b9b7807 */ /* 0x000fe20004000000 */
[----:B------:R-:W-:Y:S01]  /*1460*/  USHF.R.S32.HI UR51, URZ, 0x6, UR5 ;  /* 0x000000063f337899 */ /* 0x000fe20008011405 */
[----:B------:R-:W-:Y:S01]  /*1470*/  UMOV UR50, URZ ;  /* 0x0000003f00327c82 */ /* 0x000fe20008000000 */
[----:B------:R-:W-:-:S10]  /*1480*/  UMOV UR36, URZ ;  /* 0x0000003f00247c82 */ /* 0x000fd40008000000 */
.L_x_130:
[----:B------:R-:W-:Y:S01]  /*1490*/  LOP3.LUT R0, R18, 0x80, RZ, 0xc0, !PT ;  /* 0x0000008012007812 */ /* 0x000fe200078ec0ff */
[----:B------:R-:W1:Y:S01]  /*14a0*/  S2UR UR52, SR_CgaCtaId ;  /* 0x00000000003479c3 */ /* 0x000e620000008800 */
[----:B------:R-:W-:Y:S02]  /*14b0*/  UMOV UR53, 0x400 ;  /* 0x0000040000357882 */ /* 0x000fe40000000000 */
[----:B------:R-:W-:-:S06]  /*14c0*/  SHF.R.U32.HI R0, RZ, 0x7, R0 ;  /* 0x00000007ff007819 */ /* 0x000fcc0000011600 */
[----:B------:R-:W3:Y:S01]  /*14d0*/  SHFL.IDX PT, R0, R0, RZ, 0x1f ;  /* 0x00001fff00007589 */ /* 0x000ee200000e0000 */
[----:B-1----:R-:W-:Y:S01]  /*14e0*/  ULEA UR53, UR52, UR53, 0x18 ;  /* 0x0000003534357291 */ /* 0x002fe2000f8ec03f */
[----:B---3--:R-:W-:-:S13]  /*14f0*/  R2UR UR4, R0 ;  /* 0x00000000000472ca */ /* 0x008fda00000e0000 */
[----:B------:R-:W-:-:S04]  /*1500*/  ULEA.HI UR5, UR4, UR4, URZ, 0x1 ;  /* 0x0000000404057291 */ /* 0x000fc8000f8f083f */
[----:B------:R-:W-:-:S04]  /*1510*/  ULOP3.LUT UR5, UR5, 0x7fffe, URZ, 0xc0, !UPT ;  /* 0x0007fffe05057892 */ /* 0x000fc8000f8ec03f */
[----:B------:R-:W-:-:S03]  /*1520*/  UIADD3 UR5, UR4, -UR5, URZ ;  /* 0x8000000504057290 */ /* 0x000fc6000fffe03f */
[----:B------:R-:W-:Y:S01]  /*1530*/  ULDC UR4, c[0x0][0x28c] ;  /* 0x0000a30000047ab9 */ /* 0x000fe20000000800 */
[----:B------:R-:W-:Y:S01]  /*1540*/  ULEA UR5, UR5, UR53, 0xd ;  /* 0x0000003505057291 */ /* 0x000fe2000f8e683f */
[----:B------:R-:W-:-:S03]  /*1550*/  ISETP.LT.AND P0, PT, RZ, UR4, PT ;  /* 0x00000004ff007c0c */ /* 0x000fc6000bf01270 */
[----:B------:R-:W-:-:S04]  /*1560*/  UIADD3 UR5, UR5, 0x8400, URZ ;  /* 0x0000840005057890 */ /* 0x000fc8000fffe03f */
[----:B------:R-:W-:-:S04]  /*1570*/  USHF.R.U32.HI UR5, URZ, 0x4, UR5 ;  /* 0x000000043f057899 */ /* 0x000fc80008011605 */
[----:B------:R-:W-:Y:S02]  /*1580*/  ULOP3.LUT UR44, UR5, 0x3fff, URZ, 0xc0, !UPT ;  /* 0x00003fff052c7892 */ /* 0x000fe4000f8ec03f */
[----:B------:R-:W-:Y:S10]  /*1590*/  @P0 BRA `(.L_x_18) ;  /* 0x0000000000400947 */ /* 0x000ff40003800000 */
[----:B------:R-:W-:Y:S01]  /*15a0*/  MOV R0, 0x0 ;  /* 0x0000000000007802 */ /* 0x000fe20000000f00 */
[----:B------:R-:W-:Y:S01]  /*15b0*/  ULDC.64 UR4, c[0x4][0x70] ;  /* 0x01001c0000047ab9 */ /* 0x000fe20000000a00 */
[----:B------:R-:W-:Y:S01]  /*15c0*/  ULDC.64 UR6, c[0x4][0x8] ;  /* 0x0100020000067ab9 */ /* 0x000fe20000000a00 */
[----:B------:R-:W-:Y:S01]  /*15d0*/  IMAD.U32 R4, RZ, RZ, UR4 ;  /* 0x00000004ff047e24 */ /* 0x000fe2000f8e00ff */
[----:B------:R1:W3:Y:S01]  /*15e0*/  LDC.64 R14, c[0x4][R0] ;  /* 0x01000000000e7b82 */ /* 0x0002e20000000a00 */
[----:B------:R-:W-:Y:S01]  /*15f0*/  MOV R5, UR5 ;  /* 0x0000000500057c02 */ /* 0x000fe20008000f00 */
[----:B------:R-:W-:Y:S01]  /*1600*/  ULDC.64 UR4, c[0x4][0x78] ;  /* 0x01001e0000047ab9 */ /* 0x000fe20000000a00 */
[----:B------:R-:W-:Y:S01]  /*1610*/  MOV R10, UR6 ;  /* 0x00000006000a7c02 */ /* 0x000fe20008000f00 */
[----:B------:R-:W-:Y:S01]  /*1620*/  IMAD.U32 R6, RZ, RZ, UR4 ;  /* 0x00000004ff067e24 */ /* 0x000fe2000f8e00ff */
[----:B------:R-:W-:Y:S01]  /*1630*/  MOV R12, 0x1 ;  /* 0x00000001000c7802 */ /* 0x000fe20000000f00 */
[----:B------:R-:W-:-:S02]  /*1640*/  IMAD.U32 R7, RZ, RZ, UR5 ;  /* 0x00000005ff077e24 */ /* 0x000fc4000f8e00ff */
[----:B------:R-:W-:Y:S02]  /*1650*/  IMAD.U32 R11, RZ, RZ, UR7 ;  /* 0x00000007ff0b7e24 */ /* 0x000fe4000f8e00ff */
[----:B------:R-:W-:Y:S02]  /*1660*/  IMAD.MOV.U32 R8, RZ, RZ, 0x1e1 ;  /* 0x000001e1ff087424 */ /* 0x000fe400078e00ff */
[----:B-1----:R-:W-:-:S07]  /*1670*/  IMAD.MOV.U32 R13, RZ, RZ, RZ ;  /* 0x000000ffff0d7224 */ /* 0x002fce00078e00ff */
[----:B------:R-:W-:-:S07]  /*1680*/  LEPC R20, `(.L_x_18) ;  /* 0x000000001014794e */ /* 0x000fce0000000000 */
[----:B--23--:R-:W-:Y:S05]  /*1690*/  CALL.ABS.NOINC R14 ;  /* 0x000000000e007343 */ /* 0x00cfea0003c00000 */
.L_x_18:
[----:B------:R-:W-:-:S13]  /*16a0*/  ISETP.NE.AND P0, PT, R164, 0x3, PT ;  /* 0x00000003a400780c */ /* 0x000fda0003f05270 */
[----:B------:R-:W-:Y:S05]  /*16b0*/  @!P0 BRA `(.L_x_19) ;  /* 0x0000000000048947 */ /* 0x000fea0003800000 */
[----:B------:R-:W-:Y:S01]  /*16c0*/  BPT.TRAP 0x1 ;  /* 0x000000040000795c */ /* 0x000fe20000300000 */
.L_x_19:
[----:B------:R-:W-:Y:S01]  /*16d0*/  IMAD.U32 R3, RZ, RZ, UR50 ;  /* 0x00000032ff037e24 */ /* 0x000fe2000f8e00ff */
[----:B------:R-:W-:-:S04]  /*16e0*/  MOV R0, UR49 ;  /* 0x0000003100007c02 */ /* 0x000fc80008000f00 */
[----:B------:R-:W-:Y:S02]  /*16f0*/  LEA R3, R3, UR53, 0x3 ;  /* 0x0000003503037c11 */ /* 0x000fe4000f8e18ff */
[----:B------:R-:W-:-:S04]  /*1700*/  SHF.L.U32 R0, R0, 0x1f, RZ ;  /* 0x0000001f00007819 */ /* 0x000fc800000006ff */
[----:B------:R1:W3:Y:S01]  /*1710*/  SYNCS.PHASECHK.TRANS64.TRYWAIT P1, [R3+URZ], R0 ;  /* 0x00000000030075a7 */ /* 0x0002e2000802017f */
[----:B------:R-:W-:Y:S05]  /*1720*/  @!P0 BRA `(.L_x_20) ;  /* 0x0000000000048947 */ /* 0x000fea0003800000 */
[----:B------:R-:W-:Y:S01]  /*1730*/  BPT.TRAP 0x1 ;  /* 0x000000040000795c */ /* 0x000fe20000300000 */
.L_x_20:
[----:B---3--:R-:W-:Y:S05]  /*1740*/  @P1 BRA `(.L_x_21) ;  /* 0x0000000000081947 */ /* 0x008fea0003800000 */
[----:B------:R-:W3:Y:S02]  /*1750*/  SYNCS.PHASECHK.TRANS64.TRYWAIT P1, [R3+URZ], R0 ;  /* 0x00000000030075a7 */ /* 0x000ee4000802017f */
[----:B---3--:R-:W-:Y:S05]  /*1760*/  @!P1 BRA `(.L_x_22) ;  /* 0x0000008800009947 */ /* 0x008fea0003800000 */
.L_x_21:
[----:B------:R-:W-:-:S04]  /*1770*/  UISETP.LT.AND UP0, UPT, UR51, 0x1, UPT ;  /* 0x000000013300788c */ /* 0x000fc8000bf01270 */
[----:B------:R-:W-:-:S06]  /*1780*/  USEL UR4, UR51, 0x1, UP0 ;  /* 0x0000000133047887 */ /* 0x000fcc0008000000 */
[----:B-1-3--:R-:W-:Y:S01]  /*1790*/  IMAD.U32 R0, RZ, RZ, UR4 ;  /* 0x00000004ff007e24 */ /* 0x00afe2000f8e00ff */
[----:B------:R-:W-:Y:S05]  /*17a0*/  WARPSYNC.ALL ;  /* 0x0000000000007948 */ /* 0x000fea0003800000 */
[----:B------:R-:W-:-:S04]  /*17b0*/  IADD3 R0, -R0, UR51, RZ ;  /* 0x0000003300007c10 */ /* 0x000fc8000fffe1ff */
[----:B------:R-:W-:Y:S01]  /*17c0*/  ISETP.GE.AND P1, PT, R0, 0x1, PT ;  /* 0x000000010000780c */ /* 0x000fe20003f26270 */
[----:B------:R-:W-:Y:S01]  /*17d0*/  UIADD3 UR4, UR53, 0x28400, URZ ;  /* 0x0002840035047890 */ /* 0x000fe2000fffe03f */
[----:B------:R-:W-:Y:S01]  /*17e0*/  WARPGROUP.ARRIVE ;  /* 0x00000000000079c5 */ /* 0x000fe20000000000 */
[----:B------:R-:W-:Y:S02]  /*17f0*/  ULOP3.LUT UR8, UR44, 0x10000, URZ, 0xfc, !UPT ;  /* 0x000100002c087892 */ /* 0x000fe4000f8efc3f */
[----:B------:R-:W-:Y:S02]  /*1800*/  USHF.R.U32.HI UR4, URZ, 0x4, UR4 ;  /* 0x000000043f047899 */ /* 0x000fe40008011604 */
[----:B------:R-:W-:Y:S02]  /*1810*/  ULEA UR10, UR50, UR8, 0xb ;  /* 0x00000008320a7291 */ /* 0x000fe4000f8e583f */
[----:B------:R-:W-:Y:S01]  /*1820*/  ULOP3.LUT UR4, UR4, 0x3fff, URZ, 0xc0, !UPT ;  /* 0x00003fff04047892 */ /* 0x000fe2000f8ec03f */
[----:B------:R-:W-:Y:S01]  /*1830*/  UMOV UR5, 0x40000040 ;  /* 0x4000004000057882 */ /* 0x000fe20000000000 */
[----:B------:R-:W-:-:S02]  /*1840*/  UMOV UR7, 0x40000040 ;  /* 0x4000004000077882 */ /* 0x000fc40000000000 */
[----:B------:R-:W-:-:S03]  /*1850*/  ULOP3.LUT UR9, UR4, 0x10000, URZ, 0xfc, !UPT ;  /* 0x0001000004097892 */ /* 0x000fc6000f8efc3f */
[----:B------:R-:W-:Y:S01]  /*1860*/  UMOV UR4, UR10 ;  /* 0x0000000a00047c82 */ /* 0x000fe20008000000 */
[----:B------:R-:W-:-:S07]  /*1870*/  ULEA UR11, UR50, UR9, 0xa ;  /* 0x00000009320b7291 */ /* 0x000fce000f8e503f */
[----:B------:R-:W-:Y:S02]  /*1880*/  UMOV UR6, UR11 ;  /* 0x0000000b00067c82 */ /* 0x000fe40008000000 */
[----:B------:R-:W-:Y:S01]  /*1890*/  HGMMA.64x128x16.F32 R88, gdesc[UR4], RZ, !UPT, gsb0 ;  /* 0x01e00000045879f0 */ /* 0x000fe2000c0008ff */
[----:B------:R-:W-:Y:S01]  /*18a0*/  UIADD3 UR4, UR10, 0x400, URZ ;  /* 0x000004000a047890 */ /* 0x000fe2000fffe03f */
[----:B------:R-:W-:Y:S01]  /*18b0*/  UMOV UR5, 0x40000040 ;  /* 0x4000004000057882 */ /* 0x000fe20000000000 */
[----:B------:R-:W-:Y:S02]  /*18c0*/  WARPGROUP.DEPBAR.LE gsb0, 0x0 ;  /* 0x00008000000079c5 */ /* 0x000fe40000010000 */
[----:B------:R-:W-:-:S07]  /*18d0*/  WARPGROUP.ARRIVE ;  /* 0x00000000000079c5 */ /* 0x000fce0000000000 */
[----:B------:R-:W-:Y:S01]  /*18e0*/  HGMMA.64x128x16.F32 R24, gdesc[UR4], RZ, !UPT, gsb0 ;  /* 0x01e00000041879f0 */ /* 0x000fe2000c0008ff */
[----:B------:R-:W-:Y:S02]  /*18f0*/  UIADD3 UR4, UR10, 0x2, URZ ;  /* 0x000000020a047890 */ /* 0x000fe4000fffe03f */
[----:B------:R-:W-:Y:S01]  /*1900*/  UIADD3 UR6, UR11, 0x2, URZ ;  /* 0x000000020b067890 */ /* 0x000fe2000fffe03f */
[----:B------:R-:W-:Y:S01]  /*1910*/  UMOV UR5, 0x40000040 ;  /* 0x4000004000057882 */ /* 0x000fe20000000000 */
[----:B------:R-:W-:Y:S01]  /*1920*/  UMOV UR7, 0x40000040 ;  /* 0x4000004000077882 */ /* 0x000fe20000000000 */
[----:B------:R-:W-:Y:S02]  /*1930*/  WARPGROUP.DEPBAR.LE gsb0, 0x0 ;  /* 0x00008000000079c5 */ /* 0x000fe40000010000 */
[----:B------:R-:W-:-:S06]  /*1940*/  WARPGROUP.ARRIVE ;  /* 0x00000000000079c5 */ /* 0x000fcc0000000000 */
[----:B------:R-:W-:Y:S01]  /*1950*/  HGMMA.64x128x16.F32 R88, gdesc[UR4], R88, gsb0 ;  /* 0x01e00000045879f0 */ /* 0x000fe20008000858 */
[----:B------:R-:W-:Y:S01]  /*1960*/  UIADD3 UR4, UR10, 0x402, URZ ;  /* 0x000004020a047890 */ /* 0x000fe2000fffe03f */
[----:B------:R-:W-:Y:S01]  /*1970*/  UMOV UR5, 0x40000040 ;  /* 0x4000004000057882 */ /* 0x000fe20000000000 */
[----:B------:R-:W-:Y:S02]  /*1980*/  WARPGROUP.DEPBAR.LE gsb0, 0x0 ;  /* 0x00008000000079c5 */ /* 0x000fe40000010000 */
[----:B------:R-:W-:-:S07]  /*1990*/  WARPGROUP.ARRIVE ;  /* 0x00000000000079c5 */ /* 0x000fce0000000000 */
[----:B------:R-:W-:Y:S01]  /*19a0*/  HGMMA.64x128x16.F32 R24, gdesc[UR4], R24, gsb0 ;  /* 0x01e00000041879f0 */ /* 0x000fe20008000818 */
        /* <DEDUP_REMOVED lines=23> */
[----:B------:R-:W-:Y:S03]  /*1b20*/  HGMMA.64x128x16.F32 R24, gdesc[UR4], R24, gsb0 ;  /* 0x01e00000041879f0 */ /* 0x000fe60008000818 */
[----:B------:R-:W-:Y:S02]  /*1b30*/  WARPGROUP.DEPBAR.LE gsb0, 0x0 ;  /* 0x00008000000079c5 */ /* 0x000fe40000010000 */
[----:B------:R-:W-:Y:S05]  /*1b40*/  @!P1 BRA `(.L_x_23) ;  /* 0x00000004005c9947 */ /* 0x000fea0003800000 */
[----:B------:R-:W-:Y:S02]  /*1b50*/  UIADD3 UR10, UR50, 0x1, URZ ;  /* 0x00000001320a7890 */ /* 0x000fe4000fffe03f */
[----:B------:R-:W-:Y:S02]  /*1b60*/  UMOV UR11, UR50 ;  /* 0x00000032000b7c82 */ /* 0x000fe40008000000 */
[----:B------:R-:W-:-:S04]  /*1b70*/  UISETP.NE.AND UP0, UPT, UR10, 0x4, UPT ;  /* 0x000000040a00788c */ /* 0x000fc8000bf05270 */
[----:B------:R-:W-:Y:S02]  /*1b80*/  USEL UR4, URZ, 0x1, UP0 ;  /* 0x000000013f047887 */ /* 0x000fe40008000000 */
[----:B------:R-:W-:Y:S02]  /*1b90*/  USEL UR10, UR10, URZ, UP0 ;  /* 0x0000003f0a0a7287 */ /* 0x000fe40008000000 */
[----:B------:R-:W-:-:S06]  /*1ba0*/  ULOP3.LUT UR4, UR49, UR4, URZ, 0x3c, !UPT ;  /* 0x0000000431047292 */ /* 0x000fcc000f8e3c3f */
[----:B------:R-:W-:-:S07]  /*1bb0*/  IMAD.U32 R5, RZ, RZ, UR4 ;  /* 0x00000004ff057e24 */ /* 0x000fce000f8e00ff */
.L_x_30:
[----:B-1-3--:R-:W-:Y:S05]  /*1bc0*/  @!P0 BRA `(.L_x_24) ;  /* 0x0000000000048947 */ /* 0x00afea0003800000 */
[----:B------:R-:W-:Y:S01]  /*1bd0*/  BPT.TRAP 0x1 ;  /* 0x000000040000795c */ /* 0x000fe20000300000 */
.L_x_24:
[----:B------:R-:W-:Y:S01]  /*1be0*/  ULEA UR4, UR10, UR53, 0x3 ;  /* 0x000000350a047291 */ /* 0x000fe2000f8e183f */
[----:B------:R-:W-:-:S08]  /*1bf0*/  SHF.L.U32 R3, R5, 0x1f, RZ ;  /* 0x0000001f05037819 */ /* 0x000fd000000006ff */
[----:B------:R1:W3:Y:S01]  /*1c00*/  SYNCS.PHASECHK.TRANS64.TRYWAIT P1, [UR4], R3 ;  /* 0x00000003ff0075a7 */ /* 0x0002e20008020144 */
[----:B------:R-:W-:Y:S05]  /*1c10*/  @!P0 BRA `(.L_x_25) ;  /* 0x0000000000048947 */ /* 0x000fea0003800000 */
[----:B------:R-:W-:Y:S01]  /*1c20*/  BPT.TRAP 0x1 ;  /* 0x000000040000795c */ /* 0x000fe20000300000 */
.L_x_25:
[----:B---3--:R-:W-:Y:S05]  /*1c30*/  @P1 BRA `(.L_x_26) ;  /* 0x0000000000081947 */ /* 0x008fea0003800000 */
[----:B------:R-:W3:Y:S02]  /*1c40*/  SYNCS.PHASECHK.TRANS64.TRYWAIT P1, [UR4], R3 ;  /* 0x00000003ff0075a7 */ /* 0x000ee40008020144 */
[----:B---3--:R-:W-:Y:S05]  /*1c50*/  @!P1 BRA `(.L_x_27) ;  /* 0x0000008000d89947 */ /* 0x008fea0003800000 */
.L_x_26:
[----:B------:R-:W-:Y:S01]  /*1c60*/  ULEA UR12, UR10, UR8, 0xb ;  /* 0x000000080a0c7291 */ /* 0x000fe2000f8e583f */
[----:B------:R-:W-:Y:S01]  /*1c70*/  WARPGROUP.ARRIVE ;  /* 0x00000000000079c5 */ /* 0x000fe20000000000 */
[----:B------:R-:W-:Y:S01]  /*1c80*/  ULEA UR13, UR10, UR9, 0xa ;  /* 0x000000090a0d7291 */ /* 0x000fe2000f8e503f */
[----:B------:R-:W-:Y:S01]  /*1c90*/  UMOV UR5, 0x40000040 ;  /* 0x4000004000057882 */ /* 0x000fe20000000000 */
[----:B------:R-:W-:-:S03]  /*1ca0*/  UMOV UR7, 0x40000040 ;  /* 0x4000004000077882 */ /* 0x000fc60000000000 */
[----:B------:R-:W-:Y:S02]  /*1cb0*/  UMOV UR4, UR12 ;  /* 0x0000000c00047c82 */ /* 0x000fe40008000000 */
[----:B------:R-:W-:Y:S02]  /*1cc0*/  UMOV UR6, UR13 ;  /* 0x0000000d00067c82 */ /* 0x000fe40008000000 */
        /* <DEDUP_REMOVED lines=44> */
[----:B------:R-:W-:Y:S01]  /*1f90*/  BPT.TRAP 0x1 ;  /* 0x000000040000795c */ /* 0x000fe20000300000 */
.L_x_28:
[----:B------:R-:W-:Y:S01]  /*1fa0*/  ULEA UR4, UR11, UR53, 0x3 ;  /* 0x000000350b047291 */ /* 0x000fe2000f8e183f */
[----:B------:R-:W-:-:S03]  /*1fb0*/  ISETP.GT.U32.AND P1, PT, R22, 0x1, PT ;  /* 0x000000011600780c */ /* 0x000fc60003f24070 */
[----:B------:R-:W-:-:S04]  /*1fc0*/  UIADD3 UR4, UR4, 0x20, URZ ;  /* 0x0000002004047890 */ /* 0x000fc8000fffe03f */
[----:B------:R-:W-:-:S09]  /*1fd0*/  UPRMT UR4, URZ, 0x654, UR4 ;  /* 0x000006543f047896 */ /* 0x000fd20008000004 */
[----:B------:R-:W-:Y:S01]  /*1fe0*/  SYNCS.ARRIVE.TRANS64.RED.A1T0 RZ, [UR4], RZ ;  /* 0x000000ffffff79a7 */ /* 0x000fe20008100404 */
[----:B------:R-:W-:Y:S05]  /*1ff0*/  @P1 BRA `(.L_x_29) ;  /* 0x0000000000041947 */ /* 0x000fea0003800000 */
[----:B------:R-:W-:Y:S01]  /*2000*/  BPT.TRAP 0x1 ;  /* 0x000000040000795c */ /* 0x000fe20000300000 */
.L_x_29:
[----:B------:R-:W-:Y:S01]  /*2010*/  UIADD3 UR10, UR10, 0x1, URZ ;  /* 0x000000010a0a7890 */ /* 0x000fe2000fffe03f */
[C---:B------:R-:W-:Y:S01]  /*2020*/  ISETP.GT.AND P1, PT, R0.reuse, 0x1, PT ;  /* 0x000000010000780c */ /* 0x040fe20003f24270 */
[----:B------:R-:W-:Y:S01]  /*2030*/  UIADD3 UR11, UR11, 0x1, URZ ;  /* 0x000000010b0b7890 */ /* 0x000fe2000fffe03f */
[----:B------:R-:W-:Y:S01]  /*2040*/  IADD3 R0, R0, -0x1, RZ ;  /* 0xffffffff00007810 */ /* 0x000fe20007ffe0ff */
[----:B------:R-:W-:Y:S02]  /*2050*/  UISETP.NE.AND UP0, UPT, UR10, 0x4, UPT ;  /* 0x000000040a00788c */ /* 0x000fe4000bf05270 */
[----:B------:R-:W-:Y:S02]  /*2060*/  UISETP.NE.AND UP1, UPT, UR11, 0x4, UPT ;  /* 0x000000040b00788c */ /* 0x000fe4000bf25270 */
[----:B------:R-:W-:Y:S02]  /*2070*/  USEL UR4, URZ, 0x1, UP0 ;  /* 0x000000013f047887 */ /* 0x000fe40008000000 */
[----:B------:R-:W-:-:S02]  /*2080*/  USEL UR10, UR10, URZ, UP0 ;  /* 0x0000003f0a0a7287 */ /* 0x000fc40008000000 */
[----:B------:R-:W-:Y:S02]  /*2090*/  USEL UR11, UR11, URZ, UP1 ;  /* 0x0000003f0b0b7287 */ /* 0x000fe40008800000 */
[----:B------:R-:W-:Y:S01]  /*20a0*/  LOP3.LUT R5, R5, UR4, RZ, 0x3c, !PT ;  /* 0x0000000405057c12 */ /* 0x000fe2000f8e3cff */
[----:B------:R-:W-:Y:S09]  /*20b0*/  @P1 BRA `(.L_x_30) ;  /* 0xfffffff800c01947 */ /* 0x000ff2000383ffff */
.L_x_23:
[----:B------:R-:W4:Y:S02]  /*20c0*/  LDC R0, c[0x0][0x28c] ;  /* 0x0000a300ff007b82 */ /* 0x000f240000000800 */
[----:B----4-:R-:W-:-:S13]  /*20d0*/  ISETP.GE.AND P1, PT, R0, 0x1, PT ;  /* 0x000000010000780c */ /* 0x010fda0003f26270 */
[----:B------:R-:W-:Y:S05]  /*20e0*/  @!P1 BRA `(.L_x_31) ;  /* 0x0000000000349947 */ /* 0x000fea0003800000 */
[----:B------:R-:W-:Y:S05]  /*20f0*/  @!P0 BRA `(.L_x_32) ;  /* 0x0000000000048947 */ /* 0x000fea0003800000 */
[----:B------:R-:W-:Y:S01]  /*2100*/  BPT.TRAP 0x1 ;  /* 0x000000040000795c */ /* 0x000fe20000300000 */
.L_x_32:
[----:B------:R-:W-:Y:S01]  /*2110*/  UISETP.LT.AND UP0, UPT, UR51, 0x1, UPT ;  /* 0x000000013300788c */ /* 0x000fe2000bf01270 */
[----:B------:R-:W-:-:S03]  /*2120*/  ISETP.GT.U32.AND P0, PT, R22, 0x1, PT ;  /* 0x000000011600780c */ /* 0x000fc60003f04070 */
[----:B------:R-:W-:-:S04]  /*2130*/  USEL UR4, UR51, 0x1, UP0 ;  /* 0x0000000133047887 */ /* 0x000fc80008000000 */
[----:B------:R-:W-:-:S04]  /*2140*/  UIADD3 UR4, UR50, UR51, -UR4 ;  /* 0x0000003332047290 */ /* 0x000fc8000fffe804 */
[----:B------:R-:W-:-:S04]  /*2150*/  USHF.L.U32 UR4, UR4, 0x3, URZ ;  /* 0x0000000304047899 */ /* 0x000fc8000800063f */
[----:B------:R-:W-:-:S04]  /*2160*/  ULOP3.LUT UR4, UR4, 0x18, URZ, 0xc0, !UPT ;  /* 0x0000001804047892 */ /* 0x000fc8000f8ec03f */
[----:B------:R-:W-:-:S04]  /*2170*/  UIADD3 UR4, UR53, 0x20, UR4 ;  /* 0x0000002035047890 */ /* 0x000fc8000fffe004 */
[----:B------:R-:W-:-:S09]  /*2180*/  UPRMT UR4, URZ, 0x654, UR4 ;  /* 0x000006543f047896 */ /* 0x000fd20008000004 */
[----:B------:R-:W-:Y:S01]  /*2190*/  SYNCS.ARRIVE.TRANS64.RED.A1T0 RZ, [UR4], RZ ;  /* 0x000000ffffff79a7 */ /* 0x000fe20008100404 */
[----:B------:R-:W-:Y:S05]  /*21a0*/  @P0 BRA `(.L_x_31) ;  /* 0x0000000000040947 */ /* 0x000fea0003800000 */
[----:B------:R-:W-:Y:S01]  /*21b0*/  BPT.TRAP 0x1 ;  /* 0x000000040000795c */ /* 0x000fe20000300000 */
.L_x_31:
[----:B------:R-:W-:Y:S01]  /*21c0*/  UIADD3 UR4, UR53, 0x200, URZ ;  /* 0x0000020035047890 */ /* 0x000fe2000fffe03f */
[----:B------:R-:W-:Y:S02]  /*21d0*/  R2UR UR46, R154 ;  /* 0x000000009a2e72ca */ /* 0x000fe400000e0000 */
[----:B------:R-:W-:Y:S01]  /*21e0*/  R2UR UR45, R153 ;  /* 0x00000000992d72ca */ /* 0x000fe200000e0000 */
[----:B------:R-:W-:-:S06]  /*21f0*/  ULOP3.LUT UP0, URZ, UR4, 0x1bf, URZ, 0xc0, !UPT ;  /* 0x000001bf043f7892 */ /* 0x000fcc000f80c03f */
[----:B------:R-:W-:-:S04]  /*2200*/  PLOP3.LUT P0, PT, PT, PT, UP0, 0x80, 0x0 ;  /* 0x000000000000781c */ /* 0x000fc80003f0f008 */
[----:B------:R-:W-:Y:S02]  /*2210*/  USHF.L.U32 UR46, UR46, 0x8, URZ ;  /* 0x000000082e2e7899 */ /* 0x000fe4000800063f */
[----:B------:R-:W-:-:S07]  /*2220*/  USHF.L.U32 UR45, UR45, 0x7, URZ ;  /* 0x000000072d2d7899 */ /* 0x000fce000800063f */
[----:B------:R-:W-:Y:S05]  /*2230*/  @!P0 BRA `(.L_x_33) ;  /* 0x00000000007c8947 */ /* 0x000fea0003800000 */
[----:B------:R-:W-:Y:S01]  /*2240*/  MOV R23, 0x0 ;  /* 0x0000000000177802 */ /* 0x000fe20000000f00 */
[----:B------:R-:W-:Y:S01]  /*2250*/  ULDC.64 UR4, c[0x4][0x80] ;  /* 0x0100200000047ab9 */ /* 0x000fe20000000a00 */
[----:B------:R-:W-:Y:S01]  /*2260*/  ULDC.64 UR6, c[0x4][0x10] ;  /* 0x0100040000067ab9 */ /* 0x000fe20000000a00 */
[----:B---3--:R-:W-:Y:S01]  /*2270*/  IMAD.U32 R4, RZ, RZ, UR4 ;  /* 0x00000004ff047e24 */ /* 0x008fe2000f8e00ff */
[----:B------:R3:W4:Y:S01]  /*2280*/  LDC.64 R14, c[0x4][R23] ;  /* 0x01000000170e7b82 */ /* 0x0007220000000a00 */
[----:B------:R-:W-:Y:S01]  /*2290*/  IMAD.U32 R5, RZ, RZ, UR5 ;  /* 0x00000005ff057e24 */ /* 0x000fe2000f8e00ff */
[----:B------:R-:W-:Y:S01]  /*22a0*/  ULDC.64 UR4, c[0x4][0x88] ;  /* 0x0100220000047ab9 */ /* 0x000fe20000000a00 */
[----:B------:R-:W-:Y:S01]  /*22b0*/  IMAD.U32 R10, RZ, RZ, UR6 ;  /* 0x00000006ff0a7e24 */ /* 0x000fe2000f8e00ff */
[----:B------:R-:W-:Y:S01]  /*22c0*/  MOV R6, UR4 ;  /* 0x0000000400067c02 */ /* 0x000fe20008000f00 */
[----:B------:R-:W-:Y:S01]  /*22d0*/  IMAD.U32 R7, RZ, RZ, UR5 ;  /* 0x00000005ff077e24 */ /* 0x000fe2000f8e00ff */
[----:B------:R-:W-:Y:S01]  /*22e0*/  MOV R11, UR7 ;  /* 0x00000007000b7c02 */ /* 0x000fe20008000f00 */
[----:B------:R-:W-:Y:S01]  /*22f0*/  IMAD.MOV.U32 R8, RZ, RZ, 0x70 ;  /* 0x00000070ff087424 */ /* 0x000fe200078e00ff */
[----:B------:R-:W-:Y:S01]  /*2300*/  MOV R13, RZ ;  /* 0x000000ff000d7202 */ /* 0x000fe20000000f00 */
[----:B---3--:R-:W-:-:S07]  /*2310*/  IMAD.MOV.U32 R12, RZ, RZ, 0x1 ;  /* 0x00000001ff0c7424 */ /* 0x008fce00078e00ff */
[----:B------:R-:W-:-:S07]  /*2320*/  LEPC R20, `(.L_x_34) ;  /* 0x000000001014794e */ /* 0x000fce0000000000 */
[----:B-12-4-:R-:W-:Y:S05]  /*2330*/  CALL.ABS.NOINC R14 ;  /* 0x000000000e007343 */ /* 0x016fea0003c00000 */
.L_x_34:
[----:B------:R1:W2:Y:S01]  /*2340*/  LDC.64 R14, c[0x4][R23] ;  /* 0x01000000170e7b82 */ /* 0x0002a20000000a00 */
[----:B------:R-:W-:Y:S01]  /*2350*/  ULDC.64 UR4, c[0x4][0x80] ;  /* 0x0100200000047ab9 */ /* 0x000fe20000000a00 */
[----:B------:R-:W-:Y:S01]  /*2360*/  ULDC.64 UR6, c[0x4][0x10] ;  /* 0x0100040000067ab9 */ /* 0x000fe20000000a00 */
[----:B------:R-:W-:Y:S01]  /*2370*/  IMAD.U32 R4, RZ, RZ, UR4 ;  /* 0x00000004ff047e24 */ /* 0x000fe2000f8e00ff */
[----:B------:R-:W-:Y:S01]  /*2380*/  MOV R11, UR7 ;  /* 0x00000007000b7c02 */ /* 0x000fe20008000f00 */
[----:B------:R-:W-:Y:S01]  /*2390*/  IMAD.U32 R5, RZ, RZ, UR5 ;  /* 0x00000005ff057e24 */ /* 0x000fe2000f8e00ff */
[----:B------:R-:W-:Y:S01]  /*23a0*/  ULDC.64 UR4, c[0x4][0x88] ;  /* 0x0100220000047ab9 */ /* 0x000fe20000000a00 */
[----:B------:R-:W-:Y:S01]  /*23b0*/  IMAD.U32 R10, RZ, RZ, UR6 ;  /* 0x00000006ff0a7e24 */ /* 0x000fe2000f8e00ff */
[----:B------:R-:W-:Y:S01]  /*23c0*/  MOV R6, UR4 ;  /* 0x0000000400067c02 */ /* 0x000fe20008000f00 */
[----:B------:R-:W-:Y:S01]  /*23d0*/  IMAD.U32 R7, RZ, RZ, UR5 ;  /* 0x00000005ff077e24 */ /* 0x000fe2000f8e00ff */
[----:B------:R-:W-:Y:S01]  /*23e0*/  MOV R13, RZ ;  /* 0x000000ff000d7202 */ /* 0x000fe20000000f00 */
[----:B------:R-:W-:-:S02]  /*23f0*/  IMAD.MOV.U32 R8, RZ, RZ, 0x70 ;  /* 0x00000070ff087424 */ /* 0x000fc400078e00ff */
[----:B-1----:R-:W-:-:S07]  /*2400*/  IMAD.MOV.U32 R12, RZ, RZ, 0x1 ;  /* 0x00000001ff0c7424 */ /* 0x002fce00078e00ff */
[----:B------:R-:W-:-:S07]  /*2410*/  LEPC R20, `(.L_x_33) ;  /* 0x000000001014794e */ /* 0x000fce0000000000 */
[----:B--2---:R-:W-:Y:S05]  /*2420*/  CALL.ABS.NOINC R14 ;  /* 0x000000000e007343 */ /* 0x004fea0003c00000 */
.L_x_33:
[----:B---3--:R-:W3:Y:S01]  /*2430*/  LDC R4, c[0x0][0x288] ;  /* 0x0000a200ff047b82 */ /* 0x008ee20000000800 */
[----:B------:R-:W-:Y:S01]  /*2440*/  ULDC.64 UR4, c[0x0][0x590] ;  /* 0x0001640000047ab9 */ /* 0x000fe20000000a00 */
[----:B------:R-:W-:Y:S01]  /*2450*/  SHF.R.U32.HI R0, RZ, 0x2, R18 ;  /* 0x00000002ff007819 */ /* 0x000fe20000011612 */
[----:B------:R-:W-:Y:S01]  /*2460*/  IMAD.U32 R165, RZ, RZ, UR4 ;  /* 0x00000004ffa57e24 */ /* 0x000fe2000f8e00ff */
[C---:B------:R-:W-:Y:S01]  /*2470*/  LOP3.LUT R6, R18.reuse, 0xe0, RZ, 0xc0, !PT ;  /* 0x000000e012067812 */ /* 0x040fe200078ec0ff */
[----:B------:R-:W-:Y:S01]  /*2480*/  IMAD.U32 R166, RZ, RZ, UR5 ;  /* 0x00000005ffa67e24 */ /* 0x000fe2000f8e00ff */
[----:B-1----:R-:W-:Y:S01]  /*2490*/  LOP3.LUT R3, R18, 0x3, RZ, 0xc0, !PT ;  /* 0x0000000312037812 */ /* 0x002fe200078ec0ff */
[----:B------:R-:W-:Y:S01]  /*24a0*/  ULDC UR4, c[0x0][0x284] ;  /* 0x0000a10000047ab9 */ /* 0x000fe20000000800 */
[----:B------:R-:W-:Y:S02]  /*24b0*/  ISETP.NE.U32.AND P0, PT, R165, RZ, PT ;  /* 0x000000ffa500720c */ /* 0x000fe40003f05070 */
[----:B------:R-:W-:-:S02]  /*24c0*/  LOP3.LUT R7, R0, 0x7, RZ, 0xc0, !PT ;  /* 0x0000000700077812 */ /* 0x000fc400078ec0ff */
[----:B------:R-:W-:Y:S02]  /*24d0*/  ISETP.NE.AND.EX P0, PT, R166, RZ, PT, P0 ;  /* 0x000000ffa600720c */ /* 0x000fe40003f05300 */
[----:B------:R-:W-:Y:S01]  /*24e0*/  SHF.R.U32.HI R0, RZ, 0x1, R6 ;  /* 0x00000001ff007819 */ /* 0x000fe20000011606 */
[----:B---3--:R-:W-:-:S03]  /*24f0*/  IMAD R4, R3, -0x2, R4 ;  /* 0xfffffffe03047824 */ /* 0x008fc600078e0204 */
[----:B------:R-:W-:Y:S01]  /*2500*/  IADD3 R3, -R0, UR4, -R7 ;  /* 0x0000000400037c10 */ /* 0x000fe2000fffe907 */
[----:B------:R-:W-:-:S04]  /*2510*/  IMAD R8, R153, -0x80, R4 ;  /* 0xffffff8099087824 */ /* 0x000fc800078e0204 */
[----:B------:R-:W-:Y:S02]  /*2520*/  IMAD R154, R154, -0x100, R3 ;  /* 0xffffff009a9a7824 */ /* 0x000fe400078e0203 */
[----:B------:R-:W-:Y:S05]  /*2530*/  @!P0 BRA `(.L_x_35) ;  /* 0x0000000000548947 */ /* 0x000fea0003800000 */
[----:B------:R-:W-:Y:S02]  /*2540*/  ULDC.64 UR4, c[0x0][0x588] ;  /* 0x0001620000047ab9 */ /* 0x000fe40000000a00 */
[----:B------:R-:W-:-:S04]  /*2550*/  ISETP.NE.U32.AND P1, PT, RZ, UR4, PT ;  /* 0x00000004ff007c0c */ /* 0x000fc8000bf25070 */
[----:B------:R-:W-:-:S13]  /*2560*/  ISETP.NE.AND.EX P1, PT, RZ, UR5, PT, P1 ;  /* 0x00000005ff007c0c */ /* 0x000fda000bf25310 */
[----:B------:R-:W-:Y:S05]  /*2570*/  @!P1 BRA `(.L_x_36) ;  /* 0x0000000000289947 */ /* 0x000fea0003800000 */
[----:B------:R-:W1:Y:S01]  /*2580*/  LDC.64 R4, c[0x0][0x588] ;  /* 0x00016200ff047b82 */ /* 0x000e620000000a00 */
[----:B------:R-:W-:-:S04]  /*2590*/  IMAD R3, R165, UR47, RZ ;  /* 0x0000002fa5037c24 */ /* 0x000fc8000f8e02ff */
[----:B-1----:R-:W-:-:S05]  /*25a0*/  IMAD.WIDE R4, R3, 0x4, R4 ;  /* 0x0000000403047825 */ /* 0x002fca00078e0204 */
[----:B------:R-:W3:Y:S01]  /*25b0*/  LDG.E R162, desc[UR42][R4.64] ;  /* 0x0000002a04a27981 */ /* 0x000ee2000c1e1900 */
[----:B------:R-:W-:Y:S01]  /*25c0*/  MOV R152, 0x1 ;  /* 0x0000000100987802 */ /* 0x000fe20000000f00 */
[----:B------:R-:W-:Y:S02]  /*25d0*/  IMAD.MOV.U32 R158, RZ, RZ, 0x1 ;  /* 0x00000001ff9e7424 */ /* 0x000fe400078e00ff */
[----:B------:R-:W-:Y:S01]  /*25e0*/  IMAD.MOV.U32 R157, RZ, RZ, 0x1 ;  /* 0x00000001ff9d7424 */ /* 0x000fe200078e00ff */
[----:B---3--:R-:W-:Y:S01]  /*25f0*/  MOV R159, R162 ;  /* 0x000000a2009f7202 */ /* 0x008fe20000000f00 */
[----:B------:R-:W-:Y:S01]  /*2600*/  IMAD.MOV.U32 R156, RZ, RZ, R162 ;  /* 0x000000ffff9c7224 */ /* 0x000fe200078e00a2 */
[----:B------:R-:W-:Y:S06]  /*2610*/  BRA `(.L_x_35) ;  /* 0x00000000001c7947 */ /* 0x000fec0003800000 */
.L_x_36:
[----:B------:R-:W-:Y:S01]  /*2620*/  ULDC UR4, c[0x0][0x580] ;  /* 0x0001600000047ab9 */ /* 0x000fe20000000800 */
[----:B------:R-:W-:Y:S01]  /*2630*/  IMAD.MOV.U32 R152, RZ, RZ, 0x1 ;  /* 0x00000001ff987424 */ /* 0x000fe200078e00ff */
[----:B------:R-:W-:Y:S01]  /*2640*/  MOV R158, 0x1 ;  /* 0x00000001009e7802 */ /* 0x000fe20000000f00 */
[----:B------:R-:W-:Y:S01]  /*2650*/  IMAD.MOV.U32 R157, RZ, RZ, 0x1 ;  /* 0x00000001ff9d7424 */ /* 0x000fe200078e00ff */
[----:B------:R-:W-:Y:S01]  /*2660*/  MOV R159, UR4 ;  /* 0x00000004009f7c02 */ /* 0x000fe20008000f00 */
[----:B------:R-:W-:Y:S02]  /*2670*/  IMAD.U32 R162, RZ, RZ, UR4 ;  /* 0x00000004ffa27e24 */ /* 0x000fe4000f8e00ff */
[----:B------:R-:W-:-:S07]  /*2680*/  IMAD.U32 R156, RZ, RZ, UR4 ;  /* 0x00000004ff9c7e24 */ /* 0x000fce000f8e00ff */
.L_x_35:
[----:B------:R-:W1:Y:S02]  /*2690*/  LDC.64 R4, c[0x0][0x5b0] ;  /* 0x00016c00ff047b82 */ /* 0x000e640000000a00 */
[----:B-1----:R-:W-:-:S04]  /*26a0*/  ISETP.NE.U32.AND P1, PT, R4, RZ, PT ;  /* 0x000000ff0400720c */ /* 0x002fc80003f25070 */
[----:B------:R-:W-:-:S13]  /*26b0*/  ISETP.NE.AND.EX P1, PT, R5, RZ, PT, P1 ;  /* 0x000000ff0500720c */ /* 0x000fda0003f25310 */
[----:B------:R-:W-:Y:S05]  /*26c0*/  @!P1 BRA `(.L_x_37) ;  /* 0x00000000002c9947 */ /* 0x000fea0003800000 */
[----:B------:R-:W-:Y:S02]  /*26d0*/  ULDC.64 UR4, c[0x0][0x5a8] ;  /* 0x00016a0000047ab9 */ /* 0x000fe40000000a00 */
[----:B------:R-:W-:-:S04]  /*26e0*/  ISETP.NE.U32.AND P1, PT, RZ, UR4, PT ;  /* 0x00000004ff007c0c */ /* 0x000fc8000bf25070 */
[----:B------:R-:W-:-:S13]  /*26f0*/  ISETP.NE.AND.EX P1, PT, RZ, UR5, PT, P1 ;  /* 0x00000005ff007c0c */ /* 0x000fda000bf25310 */
[----:B------:R-:W-:Y:S05]  /*2700*/  @!P1 BRA `(.L_x_38) ;  /* 0x0000000000149947 */ /* 0x000fea0003800000 */
[----:B--2---:R-:W1:Y:S01]  /*2710*/  LDC.64 R160, c[0x0][0x5a8] ;  /* 0x00016a00ffa07b82 */ /* 0x004e620000000a00 */
[----:B------:R-:W-:-:S04]  /*2720*/  IMAD R3, R4, UR47, RZ ;  /* 0x0000002f04037c24 */ /* 0x000fc8000f8e02ff */
[----:B-1----:R-:W-:-:S06]  /*2730*/  IMAD.WIDE R160, R3, 0x4, R160 ;  /* 0x0000000403a07825 */ /* 0x002fcc00078e02a0 */
[----:B------:R1:W5:Y:S01]  /*2740*/  LDG.E R160, desc[UR42][R160.64] ;  /* 0x0000002aa0a07981 */ /* 0x000362000c1e1900 */
[----:B------:R-:W-:Y:S05]  /*2750*/  BRA `(.L_x_37) ;  /* 0x0000000000087947 */ /* 0x000fea0003800000 */
.L_x_38:
[----:B------:R-:W-:Y:S02]  /*2760*/  ULDC UR4, c[0x0][0x5a0] ;  /* 0x0001680000047ab9 */ /* 0x000fe40000000800 */
[----:B------:R-:W-:-:S07]  /*2770*/  IMAD.U32 R160, RZ, RZ, UR4 ;  /* 0x00000004ffa07e24 */ /* 0x000fce000f8e00ff */
.L_x_37:
[----:B------:R-:W3:Y:S01]  /*2780*/  LDC.64 R10, c[0x0][0x5c0] ;  /* 0x00017000ff0a7b82 */ /* 0x000ee20000000a00 */
[----:B------:R-:W-:Y:S01]  /*2790*/  ULDC.64 UR4, c[0x0][0x588] ;  /* 0x0001620000047ab9 */ /* 0x000fe20000000a00 */
[----:B------:R-:W-:Y:S01]  /*27a0*/  ISETP.EQ.U32.AND P3, PT, R165, RZ, PT ;  /* 0x000000ffa500720c */ /* 0x000fe20003f62070 */
[----:B------:R-:W-:Y:S01]  /*27b0*/  IMAD.MOV.U32 R3, RZ, RZ, 0x1 ;  /* 0x00000001ff037424 */ /* 0x000fe200078e00ff */
[----:B------:R-:W-:Y:S02]  /*27c0*/  ISETP.NE.U32.AND P1, PT, RZ, UR4, PT ;  /* 0x00000004ff007c0c */ /* 0x000fe4000bf25070 */
[----:B------:R-:W-:Y:S02]  /*27d0*/  LOP3.LUT P4, RZ, R157, 0xff, RZ, 0xc0, !PT ;  /* 0x000000ff9dff7812 */ /* 0x000fe4000788c0ff */
[----:B------:R-:W4:Y:S01]  /*27e0*/  LDC R21, c[0x0][0x5c8] ;  /* 0x00017200ff157b82 */ /* 0x000f220000000800 */
[----:B------:R-:W-:Y:S02]  /*27f0*/  ISETP.NE.AND.EX P1, PT, RZ, UR5, PT, P1 ;  /* 0x00000005ff007c0c */ /* 0x000fe4000bf25310 */
[----:B------:R-:W-:-:S02]  /*2800*/  FSEL R5, R156, R159, !P4 ;  /* 0x0000009f9c057208 */ /* 0x000fc40006000000 */
[----:B------:R-:W-:Y:S02]  /*2810*/  ISETP.EQ.OR.EX P3, PT, R166, RZ, !P1, P3 ;  /* 0x000000ffa600720c */ /* 0x000fe40004f62730 */
[----:B------:R-:W-:Y:S02]  /*2820*/  MOV R4, 0x1 ;  /* 0x0000000100047802 */ /* 0x000fe40000000f00 */
[----:B------:R-:W-:Y:S02]  /*2830*/  PLOP3.LUT P1, PT, P1, PT, PT, 0x8, 0x0 ;  /* 0x000000000000781c */ /* 0x000fe40000f2e170 */
[C---:B------:R-:W-:Y:S02]  /*2840*/  FSEL R159, R162.reuse, R159, !P0 ;  /* 0x0000009fa29f7208 */ /* 0x040fe40004000000 */
[----:B------:R-:W-:Y:S02]  /*2850*/  FSEL R0, R162, R5, !P0 ;  /* 0x00000005a2007208 */ /* 0x000fe40004000000 */
[----:B---3--:R-:W-:-:S04]  /*2860*/  ISETP.NE.U32.AND P2, PT, R10, RZ, PT ;  /* 0x000000ff0a00720c */ /* 0x008fc80003f45070 */
[----:B------:R-:W-:-:S04]  /*2870*/  ISETP.NE.AND.EX P2, PT, R11, RZ, PT, P2 ;  /* 0x000000ff0b00720c */ /* 0x000fc80003f45320 */
[----:B----4-:R-:W-:Y:S01]  /*2880*/  FSEL R21, R21, RZ, !P2 ;  /* 0x000000ff15157208 */ /* 0x010fe20005000000 */
[----:B------:R-:W-:Y:S08]  /*2890*/  @!P3 BRA `(.L_x_39) ;  /* 0x000000000040b947 */ /* 0x000ff00003800000 */
[----:B------:R-:W-:Y:S04]  /*28a0*/  BSSY B0, `(.L_x_40) ;  /* 0x000000e000007945 */ /* 0x000fe80003800000 */
[----:B------:R-:W-:Y:S05]  /*28b0*/  @!P0 BRA `(.L_x_41) ;  /* 0x0000000000248947 */ /* 0x000fea0003800000 */
[----:B------:R-:W-:Y:S02]  /*28c0*/  LOP3.LUT P4, RZ, R158, 0xff, RZ, 0xc0, !PT ;  /* 0x000000ff9eff7812 */ /* 0x000fe4000788c0ff */
[----:B------:R-:W-:Y:S02]  /*28d0*/  PLOP3.LUT P3, PT, P1, PT, PT, 0x80, 0x0 ;  /* 0x000000000000781c */ /* 0x000fe40000f6f070 */
[----:B------:R-:W-:-:S09]  /*28e0*/  PRMT R157, RZ, 0x7610, R157 ;  /* 0x00007610ff9d7816 */ /* 0x000fd2000000009d */
[----:B------:R-:W-:Y:S05]  /*28f0*/  @!P4 BRA `(.L_x_42) ;  /* 0x000000000020c947 */ /* 0x000fea0003800000 */
[----:B------:R-:W-:Y:S01]  /*2900*/  FSETP.EQ.AND P3, PT, R162, RZ, PT ;  /* 0x000000ffa200720b */ /* 0x000fe20003f62000 */
[----:B------:R-:W-:Y:S01]  /*2910*/  IMAD.MOV.U32 R159, RZ, RZ, R162 ;  /* 0x000000ffff9f7224 */ /* 0x000fe200078e00a2 */
[----:B------:R-:W-:Y:S02]  /*2920*/  PRMT R157, R158, 0x7610, R157 ;  /* 0x000076109e9d7816 */ /* 0x000fe4000000009d */
[----:B------:R-:W-:Y:S01]  /*2930*/  MOV R0, R162 ;  /* 0x000000a200007202 */ /* 0x000fe20000000f00 */
[----:B------:R-:W-:Y:S08]  /*2940*/  BRA `(.L_x_42) ;  /* 0x00000000000c7947 */ /* 0x000ff00003800000 */
.L_x_41:
[----:B------:R-:W-:Y:S01]  /*2950*/  FSETP.EQ.AND P3, PT, R162, RZ, PT ;  /* 0x000000ffa200720b */ /* 0x000fe20003f62000 */
[--C-:B------:R-:W-:Y:S02]  /*2960*/  IMAD.MOV.U32 R159, RZ, RZ, R162.reuse ;  /* 0x000000ffff9f7224 */ /* 0x100fe400078e00a2 */
[----:B------:R-:W-:-:S10]  /*2970*/  IMAD.MOV.U32 R0, RZ, RZ, R162 ;  /* 0x000000ffff007224 */ /* 0x000fd400078e00a2 */
.L_x_42:
[----:B------:R-:W-:Y:S05]  /*2980*/  BSYNC B0 ;  /* 0x0000000000007941 */ /* 0x000fea0003800000 */
.L_x_40:
[----:B------:R-:W-:-:S07]  /*2990*/  SEL R4, RZ, 0x1, P3 ;  /* 0x00000001ff047807 */ /* 0x000fce0001800000 */
.L_x_39:
[----:B------:R-:W-:Y:S04]  /*29a0*/  BSSY B0, `(.L_x_43) ;  /* 0x000000f000007945 */ /* 0x000fe80003800000 */
[----:B------:R-:W-:Y:S05]  /*29b0*/  @!P0 BRA `(.L_x_44) ;  /* 0x0000000000288947 */ /* 0x000fea0003800000 */
[----:B------:R-:W-:Y:S02]  /*29c0*/  LOP3.LUT P0, RZ, R152, 0xff, RZ, 0xc0, !PT ;  /* 0x000000ff98ff7812 */ /* 0x000fe4000780c0ff */
[----:B------:R-:W-:Y:S02]  /*29d0*/  PRMT R158, RZ, 0x7610, R158 ;  /* 0x00007610ff9e7816 */ /* 0x000fe4000000009e */
[----:B------:R-:W-:-:S09]  /*29e0*/  PRMT R157, RZ, 0x7610, R157 ;  /* 0x00007610ff9d7816 */ /* 0x000fd2000000009d */
[----:B------:R-:W-:Y:S05]  /*29f0*/  @!P0 BRA `(.L_x_45) ;  /* 0x0000000000248947 */ /* 0x000fea0003800000 */
[----:B------:R-:W-:Y:S01]  /*2a00*/  FSETP.EQ.AND P1, PT, R162, RZ, PT ;  /* 0x000000ffa200720b */ /* 0x000fe20003f22000 */
[----:B------:R-:W-:Y:S01]  /*2a10*/  IMAD.MOV.U32 R0, RZ, RZ, R162 ;  /* 0x000000ffff007224 */ /* 0x000fe200078e00a2 */
[C---:B------:R-:W-:Y:S02]  /*2a20*/  PRMT R158, R152.reuse, 0x7610, R158 ;  /* 0x00007610989e7816 */ /* 0x040fe4000000009e */
[----:B------:R-:W-:Y:S02]  /*2a30*/  MOV R159, R162 ;  /* 0x000000a2009f7202 */ /* 0x000fe40000000f00 */
[----:B------:R-:W-:Y:S01]  /*2a40*/  PRMT R157, R152, 0x7610, R157 ;  /* 0x00007610989d7816 */ /* 0x000fe2000000009d */
[----:B------:R-:W-:Y:S06]  /*2a50*/  BRA `(.L_x_45) ;  /* 0x00000000000c7947 */ /* 0x000fec0003800000 */
.L_x_44:
[----:B------:R-:W-:Y:S01]  /*2a60*/  FSETP.EQ.AND P1, PT, R162, RZ, PT ;  /* 0x000000ffa200720b */ /* 0x000fe20003f22000 */
[----:B------:R-:W-:Y:S01]  /*2a70*/  IMAD.MOV.U32 R159, RZ, RZ, R162 ;  /* 0x000000ffff9f7224 */ /* 0x000fe200078e00a2 */
[----:B------:R-:W-:-:S11]  /*2a80*/  MOV R0, R162 ;  /* 0x000000a200007202 */ /* 0x000fd60000000f00 */
.L_x_45:
[----:B------:R-:W-:Y:S05]  /*2a90*/  BSYNC B0 ;  /* 0x0000000000007941 */ /* 0x000fea0003800000 */
.L_x_43:
[----:B------:R-:W-:Y:S01]  /*2aa0*/  PRMT R9, R4, 0x9910, RZ ;  /* 0x0000991004097816 */ /* 0x000fe200000000ff */
[--C-:B------:R-:W-:Y:S01]  /*2ab0*/  IMAD.MOV.U32 R153, RZ, RZ, R21.reuse ;  /* 0x000000ffff997224 */ /* 0x100fe200078e0015 */
[----:B------:R-:W-:Y:S01]  /*2ac0*/  MOV R20, RZ ;  /* 0x000000ff00147202 */ /* 0x000fe20000000f00 */
[--C-:B-12---:R-:W-:Y:S02]  /*2ad0*/  IMAD.MOV.U32 R161, RZ, RZ, R21.reuse ;  /* 0x000000ffffa17224 */ /* 0x106fe400078e0015 */
[----:B------:R-:W-:Y:S01]  /*2ae0*/  IMAD.MOV.U32 R23, RZ, RZ, R21 ;  /* 0x000000ffff177224 */ /* 0x000fe200078e0015 */
[----:B------:R-:W-:Y:S06]  /*2af0*/  @!P2 BRA `(.L_x_46) ;  /* 0x000000000080a947 */ /* 0x000fec0003800000 */
[----:B------:R-:W1:Y:S01]  /*2b00*/  LDC.64 R12, c[0x0][0x5d0] ;  /* 0x00017400ff0c7b82 */ /* 0x000e620000000a00 */
[----:B------:R-:W-:Y:S01]  /*2b10*/  SHF.R.U32.HI R6, RZ, 0x5, R6 ;  /* 0x00000005ff067819 */ /* 0x000fe20000011606 */
[----:B------:R-:W-:Y:S01]  /*2b20*/  USHF.R.S32.HI UR4, URZ, 0x1f, UR47 ;  /* 0x0000001f3f047899 */ /* 0x000fe2000801142f */
[----:B------:R-:W-:-:S03]  /*2b30*/  ISETP.GE.AND P0, PT, R8, 0x1, PT ;  /* 0x000000010800780c */ /* 0x000fc60003f06270 */
[----:B------:R-:W-:Y:S01]  /*2b40*/  IMAD.SHL.U32 R4, R6, 0x10, RZ ;  /* 0x0000001006047824 */ /* 0x000fe200078e00ff */
[C---:B------:R-:W-:Y:S02]  /*2b50*/  ISETP.LT.OR P4, PT, R154.reuse, 0x1, !P0 ;  /* 0x000000019a00780c */ /* 0x040fe40004781670 */
[----:B------:R-:W-:Y:S02]  /*2b60*/  ISETP.LT.OR P3, PT, R154, 0x81, !P0 ;  /* 0x000000819a00780c */ /* 0x000fe40004761670 */
[----:B------:R-:W-:Y:S02]  /*2b70*/  LOP3.LUT R4, R4, 0xfffffff0, R7, 0xe2, !PT ;  /* 0xfffffff004047812 */ /* 0x000fe400078ee207 */
[----:B------:R-:W-:Y:S02]  /*2b80*/  ISETP.LT.OR P2, PT, R154, 0x9, !P0 ;  /* 0x000000099a00780c */ /* 0x000fe40004741670 */
[----:B------:R-:W-:Y:S02]  /*2b90*/  IADD3 R4, R4, UR46, RZ ;  /* 0x0000002e04047c10 */ /* 0x000fe4000fffe0ff */
[----:B------:R-:W-:-:S02]  /*2ba0*/  ISETP.LT.OR P0, PT, R154, 0x89, !P0 ;  /* 0x000000899a00780c */ /* 0x000fc40004701670 */
[--C-:B------:R-:W-:Y:S01]  /*2bb0*/  SHF.R.S32.HI R5, RZ, 0x1f, R4.reuse ;  /* 0x0000001fff057819 */ /* 0x100fe20000011404 */
[C---:B-1----:R-:W-:Y:S02]  /*2bc0*/  IMAD R6, R12.reuse, UR4, RZ ;  /* 0x000000040c067c24 */ /* 0x042fe4000f8e02ff */
[----:B------:R-:W-:-:S04]  /*2bd0*/  IMAD.WIDE.U32 R4, R12, UR47, R4 ;  /* 0x0000002f0c047c25 */ /* 0x000fc8000f8e0004 */
[----:B------:R-:W-:Y:S01]  /*2be0*/  IMAD R7, R13, UR47, R6 ;  /* 0x0000002f0d077c24 */ /* 0x000fe2000f8e0206 */
[----:B------:R-:W-:-:S03]  /*2bf0*/  LEA R6, P5, R4, R10, 0x1 ;  /* 0x0000000a04067211 */ /* 0x000fc600078a08ff */
[----:B------:R-:W-:-:S05]  /*2c00*/  IMAD.IADD R5, R5, 0x1, R7 ;  /* 0x0000000105057824 */ /* 0x000fca00078e0207 */
[----:B------:R-:W-:-:S05]  /*2c10*/  LEA.HI.X R7, R4, R11, R5, 0x1, P5 ;  /* 0x0000000b04077211 */ /* 0x000fca00028f0c05 */
[----:B------:R-:W2:Y:S04]  /*2c20*/  @!P4 LDG.E.U16 R10, desc[UR42][R6.64] ;  /* 0x0000002a060ac981 */ /* 0x000ea8000c1e1500 */
[----:B------:R-:W3:Y:S04]  /*2c30*/  @!P3 LDG.E.U16 R5, desc[UR42][R6.64+0x100] ;  /* 0x0001002a0605b981 */ /* 0x000ee8000c1e1500 */
[----:B------:R-:W4:Y:S04]  /*2c40*/  @!P2 LDG.E.U16 R4, desc[UR42][R6.64+0x10] ;  /* 0x0000102a0604a981 */ /* 0x000f28000c1e1500 */
[----:B------:R-:W4:Y:S01]  /*2c50*/  @!P0 LDG.E.U16 R8, desc[UR42][R6.64+0x110] ;  /* 0x0001102a06088981 */ /* 0x000f22000c1e1500 */
[----:B------:R-:W-:Y:S01]  /*2c60*/  IMAD.MOV.U32 R161, RZ, RZ, RZ ;  /* 0x000000ffffa17224 */ /* 0x000fe200078e00ff */
[----:B------:R-:W-:-:S02]  /*2c70*/  MOV R21, RZ ;  /* 0x000000ff00157202 */ /* 0x000fc40000000f00 */
[----:B--2---:R-:W-:Y:S02]  /*2c80*/  @!P4 PRMT R161, R10, 0x5410, RZ ;  /* 0x000054100aa1c816 */ /* 0x004fe400000000ff */
[----:B---3--:R-:W-:Y:S02]  /*2c90*/  @!P3 PRMT R21, R5, 0x5410, RZ ;  /* 0x000054100515b816 */ /* 0x008fe400000000ff */
[----:B----4-:R-:W-:Y:S02]  /*2ca0*/  @!P2 PRMT R161, R161, 0x5410, R4 ;  /* 0x00005410a1a1a816 */ /* 0x010fe40000000004 */
[----:B------:R-:W-:-:S03]  /*2cb0*/  @!P0 PRMT R21, R21, 0x5410, R8 ;  /* 0x0000541015158816 */ /* 0x000fc60000000008 */
[--C-:B------:R-:W-:Y:S02]  /*2cc0*/  HADD2.F32 R23, -RZ, R161.reuse.H0_H0 ;  /* 0x200000a1ff177230 */ /* 0x100fe40000004100 */
[----:B------:R-:W-:Y:S02]  /*2cd0*/  HADD2.F32 R161, -RZ, R161.H1_H1 ;  /* 0x300000a1ffa17230 */ /* 0x000fe40000004100 */
[--C-:B------:R-:W-:Y:S02]  /*2ce0*/  HADD2.F32 R153, -RZ, R21.reuse.H0_H0 ;  /* 0x20000015ff997230 */ /* 0x100fe40000004100 */
[----:B------:R-:W-:-:S07]  /*2cf0*/  HADD2.F32 R21, -RZ, R21.H1_H1 ;  /* 0x30000015ff157230 */ /* 0x000fce0000004100 */
.L_x_46:
[----:B------:R-:W-:Y:S01]  /*2d00*/  ISETP.NE.AND P0, PT, R9, RZ, PT ;  /* 0x000000ff0900720c */ /* 0x000fe20003f05270 */
[----:B------:R-:W-:Y:S01]  /*2d10*/  BSSY B0, `(.L_x_47) ;  /* 0x0000023000007945 */ /* 0x000fe20003800000 */
[----:B------:R-:W-:Y:S02]  /*2d20*/  CS2R R6, SRZ ;  /* 0x0000000000067805 */ /* 0x000fe4000001ff00 */
[----:B------:R-:W-:Y:S02]  /*2d30*/  CS2R R4, SRZ ;  /* 0x0000000000047805 */ /* 0x000fe4000001ff00 */
[----:B------:R-:W-:Y:S02]  /*2d40*/  CS2R R10, SRZ ;  /* 0x00000000000a7805 */ /* 0x000fe4000001ff00 */
[----:B------:R-:W-:-:S05]  /*2d50*/  CS2R R8, SRZ ;  /* 0x0000000000087805 */ /* 0x000fca000001ff00 */
[----:B------:R-:W-:Y:S05]  /*2d60*/  @!P0 BRA `(.L_x_48) ;  /* 0x0000000000748947 */ /* 0x000fea0003800000 */
[----:B------:R-:W-:-:S13]  /*2d70*/  ISETP.NE.AND P2, PT, R163, 0x3, PT ;  /* 0x00000003a300780c */ /* 0x000fda0003f45270 */
[----:B------:R-:W-:Y:S05]  /*2d80*/  @!P2 BRA `(.L_x_49) ;  /* 0x000000000004a947 */ /* 0x000fea0003800000 */
[----:B------:R-:W-:Y:S01]  /*2d90*/  BPT.TRAP 0x1 ;  /* 0x000000040000795c */ /* 0x000fe20000300000 */
.L_x_49:
[----:B------:R-:W-:Y:S01]  /*2da0*/  SHF.L.U32 R4, RZ, 0x1f, RZ ;  /* 0x0000001fff047819 */ /* 0x000fe200000006ff */
[----:B------:R-:W-:Y:S02]  /*2db0*/  IMAD.MOV.U32 R20, RZ, RZ, 0x1 ;  /* 0x00000001ff147424 */ /* 0x000fe400078e00ff */
[----:B------:R-:W-:Y:S01]  /*2dc0*/  IMAD.MOV.U32 R7, RZ, RZ, RZ ;  /* 0x000000ffff077224 */ /* 0x000fe200078e00ff */
[----:B------:R-:W1:Y:S02]  /*2dd0*/  SYNCS.PHASECHK.TRANS64.TRYWAIT P2, [UR53+0x40], R4 ;  /* 0x00004004ff0075a7 */ /* 0x000e640008040175 */
[----:B-1----:R-:W-:Y:S05]  /*2de0*/  @!P2 BRA `(.L_x_50) ;  /* 0x00000070008ca947 */ /* 0x002fea0003800000 */
.L_x_228:
[----:B------:R-:W-:Y:S02]  /*2df0*/  MOV R6, RZ ;  /* 0x000000ff00067202 */ /* 0x000fe40000000f00 */
[----:B-1----:R-:W-:Y:S02]  /*2e00*/  CS2R R4, SRZ ;  /* 0x0000000000047805 */ /* 0x002fe4000001ff00 */
[----:B------:R-:W-:Y:S02]  /*2e10*/  CS2R R10, SRZ ;  /* 0x00000000000a7805 */ /* 0x000fe4000001ff00 */
[----:B------:R-:W-:Y:S01]  /*2e20*/  CS2R R8, SRZ ;  /* 0x0000000000087805 */ /* 0x000fe2000001ff00 */
[----:B------:R-:W-:Y:S06]  /*2e30*/  @P1 BRA `(.L_x_48) ;  /* 0x0000000000401947 */ /* 0x000fec0003800000 */
[C---:B------:R-:W-:Y:S01]  /*2e40*/  IMAD.SHL.U32 R4, R18.reuse, 0x10, RZ ;  /* 0x0000001012047824 */ /* 0x040fe200078e00ff */
[----:B------:R-:W-:Y:S01]  /*2e50*/  SHF.R.U32.HI R7, RZ, 0x1, R18 ;  /* 0x00000001ff077819 */ /* 0x000fe20000011612 */
[C---:B------:R-:W-:Y:S01]  /*2e60*/  IMAD.SHL.U32 R5, R18.reuse, 0x20, RZ ;  /* 0x0000002012057824 */ /* 0x040fe200078e00ff */
[----:B------:R-:W-:Y:S01]  /*2e70*/  SHF.L.U32 R9, R18, 0x2, RZ ;  /* 0x0000000212097819 */ /* 0x000fe200000006ff */
[----:B------:R-:W-:Y:S05]  /*2e80*/  WARPSYNC.ALL ;  /* 0x0000000000007948 */ /* 0x000fea0003800000 */
[----:B------:R-:W-:Y:S02]  /*2e90*/  LOP3.LUT R4, R4, 0xe00, RZ, 0xc0, !PT ;  /* 0x00000e0004047812 */ /* 0x000fe400078ec0ff */
[----:B------:R-:W-:-:S02]  /*2ea0*/  LOP3.LUT R6, R5, 0xc0, RZ, 0xc0, !PT ;  /* 0x000000c005067812 */ /* 0x000fc400078ec0ff */
[----:B------:R-:W-:Y:S02]  /*2eb0*/  LOP3.LUT R4, R4, 0x20, R5, 0xf8, !PT ;  /* 0x0000002004047812 */ /* 0x000fe400078ef805 */
[----:B------:R-:W-:Y:S02]  /*2ec0*/  LOP3.LUT R6, R6, 0x8, R7, 0xf8, !PT ;  /* 0x0000000806067812 */ /* 0x000fe400078ef807 */
[----:B------:R-:W-:Y:S02]  /*2ed0*/  LOP3.LUT R4, R4, 0x100, R5, 0xf8, !PT ;  /* 0x0000010004047812 */ /* 0x000fe400078ef805 */
[----:B------:R-:W-:-:S04]  /*2ee0*/  LOP3.LUT R9, R6, 0x18, R9, 0x78, !PT ;  /* 0x0000001806097812 */ /* 0x000fc800078e7809 */
[----:B------:R-:W-:-:S04]  /*2ef0*/  LOP3.LUT R4, R4, R9, RZ, 0xfc, !PT ;  /* 0x0000000904047212 */ /* 0x000fc800078efcff */
[----:B------:R-:W-:-:S05]  /*2f00*/  LEA R8, R4, UR53, 0x1 ;  /* 0x0000003504087c11 */ /* 0x000fca000f8e08ff */
[----:B------:R-:W-:Y:S02]  /*2f10*/  IMAD R4, R155, 0x2, R8 ;  /* 0x000000029b047824 */ /* 0x000fe400078e0208 */
[----:B------:R-:W1:Y:S04]  /*2f20*/  LDSM.16.M88.4 R8, [R8+0x200] ;  /* 0x000200000808783b */ /* 0x000e680000000200 */
[----:B------:R-:W2:Y:S02]  /*2f30*/  LDSM.16.M88.4 R4, [R4+0x200] ;  /* 0x000200000404783b */ /* 0x000ea40000000200 */
.L_x_48:
[----:B------:R-:W-:Y:S05]  /*2f40*/  BSYNC B0 ;  /* 0x0000000000007941 */ /* 0x000fea0003800000 */
.L_x_47:
[C-C-:B-----5:R-:W-:Y:S01]  /*2f50*/  FFMA R13, R160.reuse, R88, R23.reuse ;  /* 0x00000058a00d7223 */ /* 0x160fe20000000017 */
[--C-:B-1----:R-:W-:Y:S02]  /*2f60*/  HADD2.F32 R14, -RZ, R8.reuse.H1_H1 ;  /* 0x30000008ff0e7230 */ /* 0x102fe40000004100 */
[C---:B------:R-:W-:Y:S01]  /*2f70*/  FFMA R89, R160.reuse, R89, R23 ;  /* 0x00000059a0597223 */ /* 0x040fe20000000017 */
[--C-:B------:R-:W-:Y:S02]  /*2f80*/  HADD2.F32 R88, -RZ, R9.reuse.H0_H0 ;  /* 0x20000009ff587230 */ /* 0x100fe40000004100 */
[----:B------:R-:W-:Y:S01]  /*2f90*/  FFMA R15, R160, R90, R161 ;  /* 0x0000005aa00f7223 */ /* 0x000fe200000000a1 */
[----:B------:R-:W-:Y:S02]  /*2fa0*/  HADD2.F32 R12, -RZ, R8.H0_H0 ;  /* 0x20000008ff0c7230 */ /* 0x000fe40000004100 */
[----:B------:R-:W-:Y:S01]  /*2fb0*/  FFMA R89, R14, R156, R89 ;  /* 0x0000009c0e597223 */ /* 0x000fe20000000059 */
[----:B------:R-:W-:-:S02]  /*2fc0*/  HADD2.F32 R90, -RZ, R9.H1_H1 ;  /* 0x30000009ff5a7230 */ /* 0x000fc40000004100 */
[----:B------:R-:W-:Y:S01]  /*2fd0*/  FFMA R91, R160, R91, R161 ;  /* 0x0000005ba05b7223 */ /* 0x000fe200000000a1 */
[----:B------:R-:W-:Y:S01]  /*2fe0*/  FFMA R167, R88, R156, R15 ;  /* 0x0000009c58a77223 */ /* 0x000fe2000000000f */
[--C-:B------:R-:W-:Y:S02]  /*2ff0*/  HADD2.F32 R14, -RZ, R10.reuse.H1_H1 ;  /* 0x3000000aff0e7230 */ /* 0x100fe40000004100 */
[C---:B------:R-:W-:Y:S01]  /*3000*/  FFMA R93, R160.reuse, R93, R23 ;  /* 0x0000005da05d7223 */ /* 0x040fe20000000017 */
[----:B------:R-:W-:Y:S02]  /*3010*/  HADD2.F32 R88, -RZ, R11.H0_H0 ;  /* 0x2000000bff587230 */ /* 0x000fe40000004100 */
[----:B------:R-:W-:Y:S01]  /*3020*/  FFMA R15, R160, R94, R161 ;  /* 0x0000005ea00f7223 */ /* 0x000fe200000000a1 */
[-C--:B------:R-:W-:Y:S01]  /*3030*/  FFMA R154, R12, R156.reuse, R13 ;  /* 0x0000009c0c9a7223 */ /* 0x080fe2000000000d */
[----:B------:R-:W-:Y:S01]  /*3040*/  FFMA R168, R90, R156, R91 ;  /* 0x0000009c5aa87223 */ /* 0x000fe2000000005b */
[----:B------:R-:W-:Y:S01]  /*3050*/  FFMA R13, R160, R92, R23 ;  /* 0x0000005ca00d7223 */ /* 0x000fe20000000017 */
[----:B------:R-:W-:-:S02]  /*3060*/  HADD2.F32 R12, -RZ, R10.H0_H0 ;  /* 0x2000000aff0c7230 */ /* 0x000fc40000004100 */
[-C--:B------:R-:W-:Y:S01]  /*3070*/  FFMA R92, R14, R156.reuse, R93 ;  /* 0x0000009c0e5c7223 */ /* 0x080fe2000000005d */
[----:B------:R-:W-:Y:S02]  /*3080*/  HADD2.F32 R90, -RZ, R11.H1_H1 ;  /* 0x3000000bff5a7230 */ /* 0x000fe40000004100 */
[----:B------:R-:W-:Y:S01]  /*3090*/  FFMA R95, R160, R95, R161 ;  /* 0x0000005fa05f7223 */ /* 0x000fe200000000a1 */
[----:B------:R-:W-:Y:S01]  /*30a0*/  FFMA R93, R88, R156, R15 ;  /* 0x0000009c585d7223 */ /* 0x000fe2000000000f */
[--C-:B--2---:R-:W-:Y:S02]  /*30b0*/  HADD2.F32 R14, -RZ, R4.reuse.H1_H1 ;  /* 0x30000004ff0e7230 */ /* 0x104fe40000004100 */
        /* <DEDUP_REMOVED lines=10> */
[-C--:B------:R-:W-:Y:S01]  /*3160*/  FFMA R97, R88, R156.reuse, R15 ;  /* 0x0000009c58617223 */ /* 0x080fe2000000000f */
[C---:B------:R-:W-:Y:S01]  /*3170*/  SHF.L.U32 R88, R18.reuse, 0x5, RZ ;  /* 0x0000000512587819 */ /* 0x040fe200000006ff */
[----:B------:R-:W-:Y:S02]  /*3180*/  IMAD.SHL.U32 R14, R18, 0x10, RZ ;  /* 0x00000010120e7824 */ /* 0x000fe400078e00ff */
[-C--:B------:R-:W-:Y:S01]  /*3190*/  FFMA R95, R12, R156.reuse, R13 ;  /* 0x0000009c0c5f7223 */ /* 0x080fe2000000000d */
[----:B------:R-:W-:Y:S01]  /*31a0*/  FFMA R90, R90, R156, R99 ;  /* 0x0000009c5a5a7223 */ /* 0x000fe20000000063 */
[--C-:B------:R-:W-:Y:S01]  /*31b0*/  FFMA R13, R160, R100, R23.reuse ;  /* 0x00000064a00d7223 */ /* 0x100fe20000000017 */
[----:B------:R-:W-:Y:S01]  /*31c0*/  SHF.R.U32.HI R100, RZ, 0x1, R18 ;  /* 0x00000001ff647819 */ /* 0x000fe20000011612 */
[--C-:B------:R-:W-:Y:S01]  /*31d0*/  HADD2.F32 R12, -RZ, R6.reuse.H0_H0 ;  /* 0x20000006ff0c7230 */ /* 0x100fe20000004100 */
[----:B------:R-:W-:Y:S01]  /*31e0*/  LOP3.LUT R99, R88, 0xc0, RZ, 0xc0, !PT ;  /* 0x000000c058637812 */ /* 0x000fe200078ec0ff */
[----:B------:R-:W-:Y:S01]  /*31f0*/  FFMA R101, R160, R101, R23 ;  /* 0x00000065a0657223 */ /* 0x000fe20000000017 */
[----:B------:R-:W-:Y:S01]  /*3200*/  LOP3.LUT R15, R14, 0xe00, RZ, 0xc0, !PT ;  /* 0x00000e000e0f7812 */ /* 0x000fe200078ec0ff */
[----:B------:R-:W-:Y:S01]  /*3210*/  HADD2.F32 R14, -RZ, R6.H1_H1 ;  /* 0x30000006ff0e7230 */ /* 0x000fe20000004100 */
[----:B------:R-:W-:Y:S01]  /*3220*/  LOP3.LUT R99, R99, 0x8, R100, 0xf8, !PT ;  /* 0x0000000863637812 */ /* 0x000fe200078ef864 */
[----:B------:R-:W-:Y:S01]  /*3230*/  IMAD.SHL.U32 R100, R18, 0x4, RZ ;  /* 0x0000000412647824 */ /* 0x000fe200078e00ff */
[--C-:B------:R-:W-:Y:S01]  /*3240*/  LOP3.LUT R15, R15, 0x20, R88.reuse, 0xf8, !PT ;  /* 0x000000200f0f7812 */ /* 0x100fe200078ef858 */
[----:B------:R-:W-:Y:S01]  /*3250*/  FFMA R98, R12, R156, R13 ;  /* 0x0000009c0c627223 */ /* 0x000fe2000000000d */
[----:B------:R-:W-:Y:S01]  /*3260*/  FFMA R13, R160, R102, R161 ;  /* 0x00000066a00d7223 */ /* 0x000fe200000000a1 */
[----:B------:R-:W-:Y:S01]  /*3270*/  LOP3.LUT R12, R18, 0xff, RZ, 0xc0, !PT ;  /* 0x000000ff120c7812 */ /* 0x000fe200078ec0ff */
[----:B------:R-:W-:Y:S01]  /*3280*/  FFMA R101, R14, R156, R101 ;  /* 0x0000009c0e657223 */ /* 0x000fe20000000065 */
[----:B------:R-:W-:Y:S01]  /*3290*/  LOP3.LUT R15, R15, 0x100, R88, 0xf8, !PT ;  /* 0x000001000f0f7812 */ /* 0x000fe200078ef858 */
[--C-:B------:R-:W-:Y:S01]  /*32a0*/  HADD2.F32 R14, -RZ, R7.reuse.H0_H0 ;  /* 0x20000007ff0e7230 */ /* 0x100fe20000004100 */
[----:B------:R-:W-:Y:S01]  /*32b0*/  LOP3.LUT R102, R99, 0x18, R100, 0x78, !PT ;  /* 0x0000001863667812 */ /* 0x000fe200078e7864 */
[----:B------:R-:W-:-:S02]  /*32c0*/  HADD2.F32 R88, -RZ, R7.H1_H1 ;  /* 0x30000007ff587230 */ /* 0x000fc40000004100 */
[----:B------:R-:W-:Y:S01]  /*32d0*/  FFMA R103, R160, R103, R161 ;  /* 0x00000067a0677223 */ /* 0x000fe200000000a1 */
[----:B------:R-:W-:Y:S01]  /*32e0*/  VIADD R12, R12, 0x1f ;  /* 0x0000001f0c0c7836 */ /* 0x000fe20000000000 */
[----:B------:R-:W-:Y:S01]  /*32f0*/  LOP3.LUT R102, R15, R102, RZ, 0xfc, !PT ;  /* 0x000000660f667212 */ /* 0x000fe200078efcff */
[-C--:B------:R-:W-:Y:S01]  /*3300*/  FFMA R99, R14, R156.reuse, R13 ;  /* 0x0000009c0e637223 */ /* 0x080fe2000000000d */
[----:B------:R-:W-:Y:S01]  /*3310*/  FFMA R100, R88, R156, R103 ;  /* 0x0000009c58647223 */ /* 0x000fe20000000067 */
[----:B------:R-:W-:Y:S01]  /*3320*/  F2FP.F16.F32.PACK_AB R14, R92, R91 ;  /* 0x0000005b5c0e723e */ /* 0x000fe200000000ff */
[----:B------:R-:W-:Y:S05]  /*3330*/  WARPSYNC.ALL ;  /* 0x0000000000007948 */ /* 0x000fea0003800000 */
[----:B------:R-:W-:Y:S01]  /*3340*/  LEA R92, R102, UR53, 0x1 ;  /* 0x00000035665c7c11 */ /* 0x000fe2000f8e08ff */
[----:B------:R-:W-:Y:S01]  /*3350*/  BSSY B0, `(.L_x_51) ;  /* 0x000001a000007945 */ /* 0x000fe20003800000 */
[----:B------:R-:W-:-:S02]  /*3360*/  ISETP.GT.U32.AND P2, PT, R12, 0x3e, PT ;  /* 0x0000003e0c00780c */ /* 0x000fc40003f44070 */
[----:B------:R-:W-:Y:S02]  /*3370*/  F2FP.F16.F32.PACK_AB R12, R89, R154 ;  /* 0x0000009a590c723e */ /* 0x000fe400000000ff */
[----:B------:R-:W-:Y:S02]  /*3380*/  F2FP.F16.F32.PACK_AB R13, R168, R167 ;  /* 0x000000a7a80d723e */ /* 0x000fe400000000ff */
[----:B------:R-:W-:Y:S02]  /*3390*/  F2FP.F16.F32.PACK_AB R15, R94, R93 ;  /* 0x0000005d5e0f723e */ /* 0x000fe400000000ff */
[----:B------:R-:W-:Y:S02]  /*33a0*/  F2FP.F16.F32.PACK_AB R89, R90, R97 ;  /* 0x000000615a59723e */ /* 0x000fe400000000ff */
[----:B------:R-:W-:Y:S01]  /*33b0*/  F2FP.F16.F32.PACK_AB R88, R96, R95 ;  /* 0x0000005f6058723e */ /* 0x000fe200000000ff */
[----:B------:R1:W-:Y:S01]  /*33c0*/  STSM.16.M88.4 [R92+0x200], R12 ;  /* 0x0002000c5c007844 */ /* 0x0003e20000000200 */
[----:B------:R-:W-:-:S02]  /*33d0*/  F2FP.F16.F32.PACK_AB R90, R101, R98 ;  /* 0x00000062655a723e */ /* 0x000fc400000000ff */
[----:B------:R-:W-:Y:S02]  /*33e0*/  F2FP.F16.F32.PACK_AB R91, R100, R99 ;  /* 0x00000063645b723e */ /* 0x000fe400000000ff */
[----:B------:R-:W-:-:S05]  /*33f0*/  LEA R93, R155, R92, 0x1 ;  /* 0x0000005c9b5d7211 */ /* 0x000fca00078e08ff */
[----:B------:R1:W-:Y:S01]  /*3400*/  STSM.16.M88.4 [R93+0x200], R88 ;  /* 0x000200585d007844 */ /* 0x0003e20000000200 */
[----:B------:R-:W-:Y:S01]  /*3410*/  @!PT LDS RZ, [RZ] ;  /* 0x00000000fffff984 */ /* 0x000fe20000000800 */
[----:B------:R-:W-:Y:S01]  /*3420*/  @!PT LDS RZ, [RZ] ;  /* 0x00000000fffff984 */ /* 0x000fe20000000800 */
[----:B------:R-:W-:Y:S01]  /*3430*/  @!PT LDS RZ, [RZ] ;  /* 0x00000000fffff984 */ /* 0x000fe20000000800 */
[----:B------:R-:W-:Y:S01]  /*3440*/  @!PT LDS RZ, [RZ] ;  /* 0x00000000fffff984 */ /* 0x000fe20000000800 */
[----:B------:R2:W-:Y:S06]  /*3450*/  MEMBAR.ALL.CTA ;  /* 0x0000000000007992 */ /* 0x0005ec0000008000 */
[----:B--2---:R-:W2:Y:S02]  /*3460*/  FENCE.VIEW.ASYNC.S ;  /* 0x00000000000073c6 */ /* 0x004ea40000000000 */
[----:B--2---:R-:W-:Y:S06]  /*3470*/  BAR.SYNC.DEFER_BLOCKING 0x1, 0x100 ;  /* 0x0044000000007b1d */ /* 0x004fec0000010000 */
[----:B------:R-:W-:Y:S05]  /*3480*/  @P2 BRA `(.L_x_52) ;  /* 0x0000000000182947 */ /* 0x000fea0003800000 */
[----:B------:R-:W-:Y:S02]  /*3490*/  UIADD3 UR4, UP0, UR54, 0x4f0, URZ ;  /* 0x000004f036047890 */ /* 0x000fe4000ff1e03f */
[----:B------:R-:W-:Y:S02]  /*34a0*/  UIADD3 UR44, UR53, 0x200, URZ ;  /* 0x00000200352c7890 */ /* 0x000fe4000fffe03f */
[----:B------:R-:W-:-:S09]  /*34b0*/  UIADD3.X UR5, URZ, UR55, URZ, UP0, !UPT ;  /* 0x000000373f057290 */ /* 0x000fd200087fe43f */
[----:B------:R2:W-:Y:S01]  /*34c0*/  UTMASTG.3D [UR44], [UR4] ;  /* 0x0000002c040073b5 */ /* 0x0005e20008010000 */
[----:B------:R0:W-:Y:S01]  /*34d0*/  UTMACMDFLUSH ;  /* 0x00000000000079b7 */ /* 0x0001e20000000000 */
[----:B--2---:R-:W-:-:S04]  /*34e0*/  DEPBAR.LE SB0, 0x1 ;  /* 0x000080400000791a */ /* 0x004fc80000000000 */
.L_x_52:
[----:B------:R-:W-:Y:S05]  /*34f0*/  BSYNC B0 ;  /* 0x0000000000007941 */ /* 0x000fea0003800000 */
.L_x_51:
[----:B------:R-:W-:Y:S01]  /*3500*/  BAR.SYNC.DEFER_BLOCKING 0x1, 0x100 ;  /* 0x0044000000007b1d */ /* 0x000fe20000010000 */
[----:B------:R-:W-:Y:S01]  /*3510*/  ISETP.NE.AND P3, PT, RZ, UR48, PT ;  /* 0x00000030ff007c0c */ /* 0x000fe2000bf65270 */
[----:B-1----:R-:W-:-:S04]  /*3520*/  VIADD R89, R92, 0x200 ;  /* 0x000002005c597836 */ /* 0x002fc80000000000 */
[----:B------:R-:W-:-:S08]  /*3530*/  IMAD R88, R155, 0x2, R89 ;  /* 0x000000029b587824 */ /* 0x000fd000078e0259 */
[----:B------:R-:W-:Y:S05]  /*3540*/  @!P3 BRA `(.L_x_53) ;  /* 0x000000000034b947 */ /* 0x000fea0003800000 */
[----:B------:R-:W-:Y:S04]  /*3550*/  BSSY B0, `(.L_x_54) ;  /* 0x0000009000007945 */ /* 0x000fe80003800000 */
[----:B------:R-:W-:Y:S05]  /*3560*/  @!P0 BRA `(.L_x_55) ;  /* 0x00000000001c8947 */ /* 0x000fea0003800000 */
[----:B------:R-:W-:-:S13]  /*3570*/  ISETP.NE.AND P3, PT, R163, 0x3, PT ;  /* 0x00000003a300780c */ /* 0x000fda0003f65270 */
[----:B------:R-:W-:Y:S05]  /*3580*/  @!P3 BRA `(.L_x_56) ;  /* 0x000000000004b947 */ /* 0x000fea0003800000 */
[----:B------:R-:W-:Y:S01]  /*3590*/  BPT.TRAP 0x1 ;  /* 0x000000040000795c */ /* 0x000fe20000300000 */
.L_x_56:
[----:B------:R-:W-:-:S04]  /*35a0*/  ULEA UR4, UR36, UR53, 0x3 ;  /* 0x0000003524047291 */ /* 0x000fc8000f8e183f */
[----:B------:R-:W-:-:S04]  /*35b0*/  UIADD3 UR4, UR4, 0x60, URZ ;  /* 0x0000006004047890 */ /* 0x000fc8000fffe03f */
[----:B------:R-:W-:-:S09]  /*35c0*/  UPRMT UR4, UR52, 0x654, UR4 ;  /* 0x0000065434047896 */ /* 0x000fd20008000004 */
[----:B------:R-:W-:Y:S03]  /*35d0*/  SYNCS.ARRIVE.TRANS64.RED.A1T0 RZ, [UR4], RZ ;  /* 0x000000ffffff79a7 */ /* 0x000fe60008100404 */
.L_x_55:
[----:B------:R-:W-:Y:S05]  /*35e0*/  BSYNC B0 ;  /* 0x0000000000007941 */ /* 0x000fea0003800000 */
.L_x_54:
[----:B------:R-:W-:-:S04]  /*35f0*/  UIADD3 UR36, UR36, 0x1, URZ ;  /* 0x0000000124247890 */ /* 0x000fc8000fffe03f */
[----:B------:R-:W-:-:S04]  /*3600*/  UISETP.NE.AND UP0, UPT, UR36, 0x4, UPT ;  /* 0x000000042400788c */ /* 0x000fc8000bf05270 */
[----:B------:R-:W-:-:S12]  /*3610*/  USEL UR36, UR36, URZ, UP0 ;  /* 0x0000003f24247287 */ /* 0x000fd80008000000 */
.L_x_53:
[----:B------:R-:W-:Y:S04]  /*3620*/  BSSY B0, `(.L_x_57) ;  /* 0x0000011000007945 */ /* 0x000fe80003800000 */
[----:B------:R-:W-:Y:S05]  /*3630*/  @!P0 BRA `(.L_x_58) ;  /* 0x00000000003c8947 */ /* 0x000fea0003800000 */
[----:B------:R-:W-:-:S13]  /*3640*/  ISETP.NE.AND P3, PT, R163, 0x3, PT ;  /* 0x00000003a300780c */ /* 0x000fda0003f65270 */
[----:B------:R-:W-:Y:S05]  /*3650*/  @!P3 BRA `(.L_x_59) ;  /* 0x000000000004b947 */ /* 0x000fea0003800000 */
[----:B------:R-:W-:Y:S01]  /*3660*/  BPT.TRAP 0x1 ;  /* 0x000000040000795c */ /* 0x000fe20000300000 */
.L_x_59:
[C---:B------:R-:W-:Y:S01]  /*3670*/  LEA R14, R20.reuse, UR53, 0x3 ;  /* 0x00000035140e7c11 */ /* 0x040fe2000f8e18ff */
[----:B------:R-:W-:Y:S01]  /*3680*/  BSSY B1, `(.L_x_60) ;  /* 0x0000006000017945 */ /* 0x000fe20003800000 */
[----:B------:R-:W-:Y:S02]  /*3690*/  SHF.L.U32 R15, RZ, 0x1f, RZ ;  /* 0x0000001fff0f7819 */ /* 0x000fe400000006ff */
[----:B------:R-:W-:Y:S02]  /*36a0*/  @!P1 LEA R12, R20, R89, 0xd ;  /* 0x00000059140c9211 */ /* 0x000fe400078e68ff */
[----:B------:R-:W1:Y:S03]  /*36b0*/  SYNCS.PHASECHK.TRANS64.TRYWAIT P3, [R14+URZ+0x40], R15 ;  /* 0x0000400f0e0075a7 */ /* 0x000e66000806017f */
[----:B------:R-:W-:Y:S01]  /*36c0*/  @!P1 IMAD R13, R155, 0x2, R12 ;  /* 0x000000029b0d9824 */ /* 0x000fe200078e020c */
[----:B-1----:R-:W-:Y:S06]  /*36d0*/  @!P3 BRA `(.L_x_61) ;  /* 0x000000680068b947 */ /* 0x002fec0003800000 */
.L_x_229:
[----:B------:R-:W-:Y:S05]  /*36e0*/  BSYNC B1 ;  /* 0x0000000000017941 */ /* 0x000fea0003800000 */
.L_x_60:
[----:B------:R-:W-:Y:S05]  /*36f0*/  @!P1 WARPSYNC.ALL ;  /* 0x0000000000009948 */ /* 0x000fea0003800000 */
[----:B------:R2:W3:Y:S01]  /*3700*/  @!P1 LDSM.16.M88.4 R8, [R12] ;  /* 0x000000000c08983b */ /* 0x0004e20000000200 */
[----:B------:R-:W-:-:S03]  /*3710*/  VIADD R20, R20, 0x1 ;  /* 0x0000000114147836 */ /* 0x000fc60000000000 */
[----:B------:R2:W4:Y:S04]  /*3720*/  @!P1 LDSM.16.M88.4 R4, [R13] ;  /* 0x000000000d04983b */ /* 0x0005280000000200 */
.L_x_58:
[----:B------:R-:W-:Y:S05]  /*3730*/  BSYNC B0 ;  /* 0x0000000000007941 */ /* 0x000fea0003800000 */
.L_x_57:
[C---:B--2---:R-:W-:Y:S01]  /*3740*/  FFMA R13, R160.reuse, R24, R153 ;  /* 0x00000018a00d7223 */ /* 0x044fe20000000099 */
[C---:B-1----:R-:W-:Y:S01]  /*3750*/  FFMA R15, R160.reuse, R26, R21 ;  /* 0x0000001aa00f7223 */ /* 0x042fe20000000015 */
[--C-:B---3--:R-:W-:Y:S02]  /*3760*/  HADD2.F32 R14, -RZ, R8.reuse.H1_H1 ;  /* 0x30000008ff0e7230 */ /* 0x108fe40000004100 */
[C---:B------:R-:W-:Y:S01]  /*3770*/  FFMA R25, R160.reuse, R25, R153 ;  /* 0x00000019a0197223 */ /* 0x040fe20000000099 */
[----:B------:R-:W-:Y:S02]  /*3780*/  HADD2.F32 R12, -RZ, R8.H0_H0 ;  /* 0x20000008ff0c7230 */ /* 0x000fe40000004100 */
[----:B------:R-:W-:Y:S01]  /*3790*/  FFMA R27, R160, R27, R21 ;  /* 0x0000001ba01b7223 */ /* 0x000fe20000000015 */
[--C-:B------:R-:W-:Y:S02]  /*37a0*/  HADD2.F32 R24, -RZ, R9.reuse.H0_H0 ;  /* 0x20000009ff187230 */ /* 0x100fe40000004100 */
[----:B------:R-:W-:Y:S01]  /*37b0*/  FFMA R25, R14, R156, R25 ;  /* 0x0000009c0e197223 */ /* 0x000fe20000000019 */
[----:B------:R-:W-:-:S02]  /*37c0*/  HADD2.F32 R26, -RZ, R9.H1_H1 ;  /* 0x30000009ff1a7230 */ /* 0x000fc40000004100 */
[----:B------:R-:W-:Y:S01]  /*37d0*/  FFMA R12, R12, R156, R13 ;  /* 0x0000009c0c0c7223 */ /* 0x000fe2000000000d */
[----:B------:R-:W-:Y:S01]  /*37e0*/  FFMA R13, R160, R28, R153 ;  /* 0x0000001ca00d7223 */ /* 0x000fe20000000099 */
[----:B------:R-:W-:Y:S01]  /*37f0*/  FFMA R14, R24, R156, R15 ;  /* 0x0000009c180e7223 */ /* 0x000fe2000000000f */
[----:B------:R-:W-:Y:S01]  /*3800*/  FFMA R15, R160, R30, R21 ;  /* 0x0000001ea00f7223 */ /* 0x000fe20000000015 */
[----:B------:R-:W-:Y:S01]  /*3810*/  FFMA R27, R26, R156, R27 ;  /* 0x0000009c1a1b7223 */ /* 0x000fe2000000001b */
[--C-:B------:R-:W-:Y:S02]  /*3820*/  HADD2.F32 R26, -RZ, R10.reuse.H1_H1 ;  /* 0x3000000aff1a7230 */ /* 0x100fe40000004100 */
[C---:B------:R-:W-:Y:S01]  /*3830*/  FFMA R29, R160.reuse, R29, R153 ;  /* 0x0000001da01d7223 */ /* 0x040fe20000000099 */
[----:B------:R-:W-:Y:S02]  /*3840*/  HADD2.F32 R24, -RZ, R10.H0_H0 ;  /* 0x2000000aff187230 */ /* 0x000fe40000004100 */
[----:B------:R-:W-:Y:S01]  /*3850*/  FFMA R31, R160, R31, R21 ;  /* 0x0000001fa01f7223 */ /* 0x000fe20000000015 */
[----:B------:R-:W-:-:S02]  /*3860*/  HADD2.F32 R28, -RZ, R11.H0_H0 ;  /* 0x2000000bff1c7230 */ /* 0x000fc40000004100 */
[-C--:B------:R-:W-:Y:S01]  /*3870*/  FFMA R29, R26, R156.reuse, R29 ;  /* 0x0000009c1a1d7223 */ /* 0x080fe2000000001d */
[----:B------:R-:W-:Y:S02]  /*3880*/  HADD2.F32 R30, -RZ, R11.H1_H1 ;  /* 0x3000000bff1e7230 */ /* 0x000fe40000004100 */
[----:B------:R-:W-:Y:S01]  /*3890*/  FFMA R24, R24, R156, R13 ;  /* 0x0000009c18187223 */ /* 0x000fe2000000000d */
[----:B------:R-:W-:Y:S01]  /*38a0*/  FFMA R13, R160, R32, R153 ;  /* 0x00000020a00d7223 */ /* 0x000fe20000000099 */
[----:B------:R-:W-:Y:S01]  /*38b0*/  FFMA R26, R28, R156, R15 ;  /* 0x0000009c1c1a7223 */ /* 0x000fe2000000000f */
[----:B------:R-:W-:Y:S01]  /*38c0*/  FFMA R15, R160, R34, R21 ;  /* 0x00000022a00f7223 */ /* 0x000fe20000000015 */
[----:B------:R-:W-:Y:S01]  /*38d0*/  FFMA R31, R30, R156, R31 ;  /* 0x0000009c1e1f7223 */ /* 0x000fe2000000001f */
[--C-:B----4-:R-:W-:Y:S02]  /*38e0*/  HADD2.F32 R30, -RZ, R4.reuse.H1_H1 ;  /* 0x30000004ff1e7230 */ /* 0x110fe40000004100 */
[----:B------:R-:W-:Y:S01]  /*38f0*/  FFMA R33, R160, R33, R153 ;  /* 0x00000021a0217223 */ /* 0x000fe20000000099 */
[----:B------:R-:W-:-:S02]  /*3900*/  HADD2.F32 R28, -RZ, R4.H0_H0 ;  /* 0x20000004ff1c7230 */ /* 0x000fc40000004100 */
[----:B------:R-:W-:Y:S01]  /*3910*/  FFMA R35, R160, R35, R21 ;  /* 0x00000023a0237223 */ /* 0x000fe20000000015 */
[--C-:B------:R-:W-:Y:S02]  /*3920*/  HADD2.F32 R32, -RZ, R5.reuse.H0_H0 ;  /* 0x20000005ff207230 */ /* 0x100fe40000004100 */
[-C--:B------:R-:W-:Y:S01]  /*3930*/  FFMA R33, R30, R156.reuse, R33 ;  /* 0x0000009c1e217223 */ /* 0x080fe20000000021 */
[----:B------:R-:W-:Y:S02]  /*3940*/  HADD2.F32 R34, -RZ, R5.H1_H1 ;  /* 0x30000005ff227230 */ /* 0x000fe40000004100 */
[----:B------:R-:W-:Y:S01]  /*3950*/  FFMA R28, R28, R156, R13 ;  /* 0x0000009c1c1c7223 */ /* 0x000fe2000000000d */
[----:B------:R-:W-:Y:S01]  /*3960*/  FFMA R13, R160, R36, R153 ;  /* 0x00000024a00d7223 */ /* 0x000fe20000000099 */
[----:B------:R-:W-:Y:S01]  /*3970*/  FFMA R30, R32, R156, R15 ;  /* 0x0000009c201e7223 */ /* 0x000fe2000000000f */
[----:B------:R-:W-:Y:S01]  /*3980*/  FFMA R15, R160, R38, R21 ;  /* 0x00000026a00f7223 */ /* 0x000fe20000000015 */
[----:B------:R-:W-:Y:S01]  /*3990*/  FFMA R35, R34, R156, R35 ;  /* 0x0000009c22237223 */ /* 0x000fe20000000023 */
[----:B------:R-:W-:-:S02]  /*39a0*/  HADD2.F32 R34, -RZ, R6.H1_H1 ;  /* 0x30000006ff227230 */ /* 0x000fc40000004100 */
[C---:B------:R-:W-:Y:S01]  /*39b0*/  FFMA R37, R160.reuse, R37, R153 ;  /* 0x00000025a0257223 */ /* 0x040fe20000000099 */
[----:B------:R-:W-:Y:S02]  /*39c0*/  HADD2.F32 R32, -RZ, R6.H0_H0 ;  /* 0x20000006ff207230 */ /* 0x000fe40000004100 */
[----:B------:R-:W-:Y:S01]  /*39d0*/  FFMA R39, R160, R39, R21 ;  /* 0x00000027a0277223 */ /* 0x000fe20000000015 */
[--C-:B------:R-:W-:Y:S02]  /*39e0*/  HADD2.F32 R36, -RZ, R7.reuse.H0_H0 ;  /* 0x20000007ff247230 */ /* 0x100fe40000004100 */
[-C--:B------:R-:W-:Y:S01]  /*39f0*/  FFMA R37, R34, R156.reuse, R37 ;  /* 0x0000009c22257223 */ /* 0x080fe20000000025 */
[----:B------:R-:W-:Y:S02]  /*3a00*/  HADD2.F32 R38, -RZ, R7.H1_H1 ;  /* 0x30000007ff267230 */ /* 0x000fe40000004100 */
[----:B------:R-:W-:Y:S01]  /*3a10*/  FFMA R32, R32, R156, R13 ;  /* 0x0000009c20207223 */ /* 0x000fe2000000000d */
[----:B------:R-:W-:Y:S01]  /*3a20*/  F2FP.F16.F32.PACK_AB R13, R27, R14 ;  /* 0x0000000e1b0d723e */ /* 0x000fe200000000ff */
[----:B------:R-:W-:Y:S01]  /*3a30*/  FFMA R34, R36, R156, R15 ;  /* 0x0000009c24227223 */ /* 0x000fe2000000000f */
[----:B------:R-:W-:Y:S01]  /*3a40*/  F2FP.F16.F32.PACK_AB R12, R25, R12 ;  /* 0x0000000c190c723e */ /* 0x000fe200000000ff */
[----:B------:R-:W-:Y:S01]  /*3a50*/  FFMA R39, R38, R156, R39 ;  /* 0x0000009c26277223 */ /* 0x000fe20000000027 */
[----:B------:R-:W-:Y:S01]  /*3a60*/  F2FP.F16.F32.PACK_AB R14, R29, R24 ;  /* 0x000000181d0e723e */ /* 0x000fe200000000ff */
[----:B------:R-:W-:Y:S05]  /*3a70*/  WARPSYNC.ALL ;  /* 0x0000000000007948 */ /* 0x000fea0003800000 */
[----:B------:R-:W-:Y:S01]  /*3a80*/  F2FP.F16.F32.PACK_AB R15, R31, R26 ;  /* 0x0000001a1f0f723e */ /* 0x000fe200000000ff */
[----:B------:R-:W-:Y:S01]  /*3a90*/  BSSY B0, `(.L_x_62) ;  /* 0x0000018000007945 */ /* 0x000fe20003800000 */
[----:B------:R-:W-:-:S02]  /*3aa0*/  F2FP.F16.F32.PACK_AB R24, R33, R28 ;  /* 0x0000001c2118723e */ /* 0x000fc400000000ff */
[----:B------:R-:W-:Y:S01]  /*3ab0*/  F2FP.F16.F32.PACK_AB R25, R35, R30 ;  /* 0x0000001e2319723e */ /* 0x000fe200000000ff */
[----:B------:R1:W-:Y:S01]  /*3ac0*/  STSM.16.M88.4 [R92+0x2200], R12 ;  /* 0x0022000c5c007844 */ /* 0x0003e20000000200 */
[----:B------:R-:W-:Y:S02]  /*3ad0*/  F2FP.F16.F32.PACK_AB R26, R37, R32 ;  /* 0x00000020251a723e */ /* 0x000fe400000000ff */
[----:B------:R-:W-:-:S05]  /*3ae0*/  F2FP.F16.F32.PACK_AB R27, R39, R34 ;  /* 0x00000022271b723e */ /* 0x000fca00000000ff */
        /* <DEDUP_REMOVED lines=11> */
[----:B------:R-:W-:Y:S02]  /*3ba0*/  UIADD3 UR4, UR53, 0x2200, URZ ;  /* 0x0000220035047890 */ /* 0x000fe4000fffe03f */
[----:B------:R-:W-:Y:S01]  /*3bb0*/  UIADD3.X UR9, URZ, UR55, URZ, UP0, !UPT ;  /* 0x000000373f097290 */ /* 0x000fe200087fe43f */
[----:B------:R-:W-:Y:S01]  /*3bc0*/  UMOV UR5, UR45 ;  /* 0x0000002d00057c82 */ /* 0x000fe20008000000 */
[----:B------:R-:W-:-:S07]  /*3bd0*/  UMOV UR7, UR47 ;  /* 0x0000002f00077c82 */ /* 0x000fce0008000000 */
[----:B------:R2:W-:Y:S01]  /*3be0*/  UTMASTG.3D [UR4], [UR8] ;  /* 0x00000004080073b5 */ /* 0x0005e20008010000 */
[----:B------:R0:W-:Y:S01]  /*3bf0*/  UTMACMDFLUSH ;  /* 0x00000000000079b7 */ /* 0x0001e20000000000 */
[----:B--2---:R-:W-:-:S04]  /*3c00*/  DEPBAR.LE SB0, 0x1 ;  /* 0x000080400000791a */ /* 0x004fc80000000000 */
.L_x_63:
[----:B------:R-:W-:Y:S05]  /*3c10*/  BSYNC B0 ;  /* 0x0000000000007941 */ /* 0x000fea0003800000 */
.L_x_62:
[----:B------:R-:W-:Y:S01]  /*3c20*/  IADD3 R28, R92, 0x2200, RZ ;  /* 0x000022005c1c7810 */ /* 0x000fe20007ffe0ff */
[----:B------:R-:W-:Y:S04]  /*3c30*/  BAR.SYNC.DEFER_BLOCKING 0x1, 0x100 ;  /* 0x0044000000007b1d */ /* 0x000fe80000010000 */
[----:B------:R-:W-:Y:S02]  /*3c40*/  IMAD R28, R155, 0x2, R28 ;  /* 0x000000029b1c7824 */ /* 0x000fe400078e021c */
[----:B------:R-:W-:Y:S04]  /*3c50*/  BSSY B0, `(.L_x_64) ;  /* 0x0000009000007945 */ /* 0x000fe80003800000 */
[----:B------:R-:W-:Y:S05]  /*3c60*/  @!P0 BRA `(.L_x_65) ;  /* 0x00000000001c8947 */ /* 0x000fea0003800000 */
[----:B------:R-:W-:-:S13]  /*3c70*/  ISETP.NE.AND P3, PT, R163, 0x3, PT ;  /* 0x00000003a300780c */ /* 0x000fda0003f65270 */
[----:B------:R-:W-:Y:S05]  /*3c80*/  @!P3 BRA `(.L_x_66) ;  /* 0x000000000004b947 */ /* 0x000fea0003800000 */
[----:B------:R-:W-:Y:S01]  /*3c90*/  BPT.TRAP 0x1 ;  /* 0x000000040000795c */ /* 0x000fe20000300000 */
.L_x_66:
[----:B------:R-:W-:-:S04]  /*3ca0*/  ULEA UR4, UR36, UR53, 0x3 ;  /* 0x0000003524047291 */ /* 0x000fc8000f8e183f */
[----:B------:R-:W-:-:S04]  /*3cb0*/  UIADD3 UR4, UR4, 0x60, URZ ;  /* 0x0000006004047890 */ /* 0x000fc8000fffe03f */
[----:B------:R-:W-:-:S09]  /*3cc0*/  UPRMT UR4, UR52, 0x654, UR4 ;  /* 0x0000065434047896 */ /* 0x000fd20008000004 */
[----:B------:R-:W-:Y:S03]  /*3cd0*/  SYNCS.ARRIVE.TRANS64.RED.A1T0 RZ, [UR4], RZ ;  /* 0x000000ffffff79a7 */ /* 0x000fe60008100404 */
.L_x_65:
[----:B------:R-:W-:Y:S05]  /*3ce0*/  BSYNC B0 ;  /* 0x0000000000007941 */ /* 0x000fea0003800000 */
.L_x_64:
[----:B------:R-:W-:Y:S01]  /*3cf0*/  UIADD3 UR36, UR36, 0x1, URZ ;  /* 0x0000000124247890 */ /* 0x000fe2000fffe03f */
[----:B------:R-:W-:Y:S01]  /*3d00*/  BSSY B0, `(.L_x_67) ;  /* 0x0000017000007945 */ /* 0x000fe20003800000 */
[----:B------:R-:W-:Y:S02]  /*3d10*/  IMAD.MOV.U32 R29, RZ, RZ, RZ ;  /* 0x000000ffff1d7224 */ /* 0x000fe400078e00ff */
[----:B------:R-:W-:-:S04]  /*3d20*/  UISETP.NE.AND UP0, UPT, UR36, 0x4, UPT ;  /* 0x000000042400788c */ /* 0x000fc8000bf05270 */
[----:B------:R-:W-:Y:S01]  /*3d30*/  USEL UR36, UR36, URZ, UP0 ;  /* 0x0000003f24247287 */ /* 0x000fe20008000000 */
[----:B------:R-:W-:Y:S11]  /*3d40*/  @!P0 BRA `(.L_x_68) ;  /* 0x0000000000488947 */ /* 0x000ff60003800000 */
[----:B------:R-:W-:-:S13]  /*3d50*/  ISETP.NE.AND P3, PT, R163, 0x3, PT ;  /* 0x00000003a300780c */ /* 0x000fda0003f65270 */
[----:B------:R-:W-:Y:S05]  /*3d60*/  @!P3 BRA `(.L_x_69) ;  /* 0x000000000004b947 */ /* 0x000fea0003800000 */
[----:B------:R-:W-:Y:S01]  /*3d70*/  BPT.TRAP 0x1 ;  /* 0x000000040000795c */ /* 0x000fe20000300000 */
.L_x_69:
[C---:B-1----:R-:W-:Y:S01]  /*3d80*/  LEA R12, R20.reuse, UR53, 0x3 ;  /* 0x00000035140c7c11 */ /* 0x042fe2000f8e18ff */
[----:B------:R-:W-:Y:S01]  /*3d90*/  BSSY B1, `(.L_x_70) ;  /* 0x0000006000017945 */ /* 0x000fe20003800000 */
[----:B------:R-:W-:Y:S02]  /*3da0*/  SHF.L.U32 R13, RZ, 0x1f, RZ ;  /* 0x0000001fff0d7819 */ /* 0x000fe400000006ff */
[----:B------:R-:W-:Y:S02]  /*3db0*/  @!P1 LEA R14, R20, R89, 0xd ;  /* 0x00000059140e9211 */ /* 0x000fe400078e68ff */
[----:B------:R-:W1:Y:S03]  /*3dc0*/  SYNCS.PHASECHK.TRANS64.TRYWAIT P3, [R12+URZ+0x40], R13 ;  /* 0x0000400d0c0075a7 */ /* 0x000e66000806017f */
[----:B------:R-:W-:Y:S01]  /*3dd0*/  @!P1 IMAD R15, R155, 0x2, R14 ;  /* 0x000000029b0f9824 */ /* 0x000fe200078e020e */
[----:B-1----:R-:W-:Y:S06]  /*3de0*/  @!P3 BRA `(.L_x_71) ;  /* 0x0000006000b8b947 */ /* 0x002fec0003800000 */
.L_x_230:
[----:B------:R-:W-:Y:S05]  /*3df0*/  BSYNC B1 ;  /* 0x0000000000017941 */ /* 0x000fea0003800000 */
.L_x_70:
[----:B------:R-:W-:Y:S05]  /*3e00*/  @!P1 WARPSYNC.ALL ;  /* 0x0000000000009948 */ /* 0x000fea0003800000 */
[----:B------:R2:W3:Y:S01]  /*3e10*/  @!P1 LDSM.16.M88.4 R8, [R14] ;  /* 0x000000000e08983b */ /* 0x0004e20000000200 */
[----:B------:R-:W-:-:S03]  /*3e20*/  VIADD R20, R20, 0x1 ;  /* 0x0000000114147836 */ /* 0x000fc60000000000 */
[----:B------:R2:W4:Y:S02]  /*3e30*/  @!P1 LDSM.16.M88.4 R4, [R15] ;  /* 0x000000000f04983b */ /* 0x0005240000000200 */
[----:B------:R-:W-:-:S04]  /*3e40*/  ISETP.NE.AND P3, PT, R20, 0x4, PT ;  /* 0x000000041400780c */ /* 0x000fc80003f65270 */
[----:B------:R-:W-:Y:S02]  /*3e50*/  SEL R20, R20, RZ, P3 ;  /* 0x000000ff14147207 */ /* 0x000fe40001800000 */
[----:B--2---:R-:W-:-:S07]  /*3e60*/  SEL R29, RZ, 0x1, P3 ;  /* 0x00000001ff1d7807 */ /* 0x004fce0001800000 */
.L_x_68:
[----:B------:R-:W-:Y:S05]  /*3e70*/  BSYNC B0 ;  /* 0x0000000000007941 */ /* 0x000fea0003800000 */
.L_x_67:
[--C-:B-1-3--:R-:W-:Y:S02]  /*3e80*/  HADD2.F32 R14, -RZ, R8.reuse.H1_H1 ;  /* 0x30000008ff0e7230 */ /* 0x10afe40000004100 */
[C---:B------:R-:W-:Y:S01]  /*3e90*/  FFMA R105, R160.reuse, R105, R23 ;  /* 0x00000069a0697223 */ /* 0x040fe20000000017 */
[--C-:B------:R-:W-:Y:S02]  /*3ea0*/  HADD2.F32 R26, -RZ, R9.reuse.H1_H1 ;  /* 0x30000009ff1a7230 */ /* 0x100fe40000004100 */
[C-C-:B------:R-:W-:Y:S01]  /*3eb0*/  FFMA R107, R160.reuse, R107, R161.reuse ;  /* 0x0000006ba06b7223 */ /* 0x140fe200000000a1 */
[----:B------:R-:W-:Y:S02]  /*3ec0*/  HADD2.F32 R24, -RZ, R9.H0_H0 ;  /* 0x20000009ff187230 */ /* 0x000fe40000004100 */
[C---:B------:R-:W-:Y:S01]  /*3ed0*/  FFMA R15, R160.reuse, R106, R161 ;  /* 0x0000006aa00f7223 */ /* 0x040fe200000000a1 */
[----:B------:R-:W-:Y:S02]  /*3ee0*/  HADD2.F32 R12, -RZ, R8.H0_H0 ;  /* 0x20000008ff0c7230 */ /* 0x000fe40000004100 */
[----:B------:R-:W-:Y:S01]  /*3ef0*/  FFMA R13, R160, R104, R23 ;  /* 0x00000068a00d7223 */ /* 0x000fe20000000017 */
[-C--:B------:R-:W-:Y:S01]  /*3f00*/  FFMA R105, R14, R156.reuse, R105 ;  /* 0x0000009c0e697223 */ /* 0x080fe20000000069 */
[-C--:B------:R-:W-:Y:S01]  /*3f10*/  FFMA R107, R26, R156.reuse, R107 ;  /* 0x0000009c1a6b7223 */ /* 0x080fe2000000006b */
[----:B------:R-:W-:Y:S01]  /*3f20*/  FFMA R14, R24, R156, R15 ;  /* 0x0000009c180e7223 */ /* 0x000fe2000000000f */
[----:B------:R-:W-:-:S02]  /*3f30*/  HADD2.F32 R26, -RZ, R10.H1_H1 ;  /* 0x3000000aff1a7230 */ /* 0x000fc40000004100 */
[----:B------:R-:W-:Y:S01]  /*3f40*/  FFMA R12, R12, R156, R13 ;  /* 0x0000009c0c0c7223 */ /* 0x000fe2000000000d */
[--C-:B------:R-:W-:Y:S02]  /*3f50*/  HADD2.F32 R30, -RZ, R11.reuse.H0_H0 ;  /* 0x2000000bff1e7230 */ /* 0x100fe40000004100 */
[C---:B------:R-:W-:Y:S01]  /*3f60*/  FFMA R109, R160.reuse, R109, R23 ;  /* 0x0000006da06d7223 */ /* 0x040fe20000000017 */
[C---:B------:R-:W-:Y:S01]  /*3f70*/  FFMA R15, R160.reuse, R110, R161 ;  /* 0x0000006ea00f7223 */ /* 0x040fe200000000a1 */
[----:B------:R-:W-:Y:S02]  /*3f80*/  HADD2.F32 R24, -RZ, R10.H0_H0 ;  /* 0x2000000aff187230 */ /* 0x000fe40000004100 */
[C---:B------:R-:W-:Y:S01]  /*3f90*/  FFMA R13, R160.reuse, R108, R23 ;  /* 0x0000006ca00d7223 */ /* 0x040fe20000000017 */
[----:B------:R-:W-:Y:S02]  /*3fa0*/  HADD2.F32 R32, -RZ, R11.H1_H1 ;  /* 0x3000000bff207230 */ /* 0x000fe40000004100 */
[----:B------:R-:W-:Y:S01]  /*3fb0*/  FFMA R111, R160, R111, R161 ;  /* 0x0000006fa06f7223 */ /* 0x000fe200000000a1 */
[-C--:B------:R-:W-:Y:S01]  /*3fc0*/  FFMA R109, R26, R156.reuse, R109 ;  /* 0x0000009c1a6d7223 */ /* 0x080fe2000000006d */
[-C--:B------:R-:W-:Y:S01]  /*3fd0*/  FFMA R25, R30, R156.reuse, R15 ;  /* 0x0000009c1e197223 */ /* 0x080fe2000000000f */
[-C--:B------:R-:W-:Y:S01]  /*3fe0*/  FFMA R24, R24, R156.reuse, R13 ;  /* 0x0000009c18187223 */ /* 0x080fe2000000000d */
[----:B------:R-:W-:Y:S01]  /*3ff0*/  FFMA R26, R32, R156, R111 ;  /* 0x0000009c201a7223 */ /* 0x000fe2000000006f */
[----:B----4-:R-:W-:-:S02]  /*4000*/  HADD2.F32 R30, -RZ, R4.H0_H0 ;  /* 0x20000004ff1e7230 */ /* 0x010fc40000004100 */
[C-C-:B------:R-:W-:Y:S01]  /*4010*/  FFMA R13, R160.reuse, R112, R23.reuse ;  /* 0x00000070a00d7223 */ /* 0x140fe20000000017 */
[----:B------:R-:W-:Y:S02]  /*4020*/  HADD2.F32 R32, -RZ, R4.H1_H1 ;  /* 0x30000004ff207230 */ /* 0x000fe40000004100 */
[C---:B------:R-:W-:Y:S01]  /*4030*/  FFMA R113, R160.reuse, R113, R23 ;  /* 0x00000071a0717223 */ /* 0x040fe20000000017 */
[--C-:B------:R-:W-:Y:S02]  /*4040*/  HADD2.F32 R34, -RZ, R5.reuse.H0_H0 ;  /* 0x20000005ff227230 */ /* 0x100fe40000004100 */
[C-C-:B------:R-:W-:Y:S01]  /*4050*/  FFMA R15, R160.reuse, R114, R161.reuse ;  /* 0x00000072a00f7223 */ /* 0x140fe200000000a1 */
[----:B------:R-:W-:Y:S02]  /*4060*/  HADD2.F32 R36, -RZ, R5.H1_H1 ;  /* 0x30000005ff247230 */ /* 0x000fe40000004100 */
[----:B------:R-:W-:Y:S01]  /*4070*/  FFMA R115, R160, R115, R161 ;  /* 0x00000073a0737223 */ /* 0x000fe200000000a1 */
[-C--:B------:R-:W-:Y:S01]  /*4080*/  FFMA R27, R30, R156.reuse, R13 ;  /* 0x0000009c1e1b7223 */ /* 0x080fe2000000000d */
[-C--:B------:R-:W-:Y:S01]  /*4090*/  FFMA R30, R32, R156.reuse, R113 ;  /* 0x0000009c201e7223 */ /* 0x080fe20000000071 */
[-C--:B------:R-:W-:Y:S01]  /*40a0*/  FFMA R31, R34, R156.reuse, R15 ;  /* 0x0000009c221f7223 */ /* 0x080fe2000000000f */
[----:B------:R-:W-:Y:S01]  /*40b0*/  FFMA R32, R36, R156, R115 ;  /* 0x0000009c24207223 */ /* 0x000fe20000000073 */
[----:B------:R-:W-:-:S02]  /*40c0*/  HADD2.F32 R34, -RZ, R6.H0_H0 ;  /* 0x20000006ff227230 */ /* 0x000fc40000004100 */
        /* <DEDUP_REMOVED lines=11> */
[----:B------:R-:W-:Y:S01]  /*4180*/  F2FP.F16.F32.PACK_AB R13, R107, R14 ;  /* 0x0000000e6b0d723e */ /* 0x000fe200000000ff */
[----:B------:R-:W-:Y:S05]  /*4190*/  WARPSYNC.ALL ;  /* 0x0000000000007948 */ /* 0x000fea0003800000 */
[----:B------:R-:W-:Y:S01]  /*41a0*/  F2FP.F16.F32.PACK_AB R14, R109, R24 ;  /* 0x000000186d0e723e */ /* 0x000fe200000000ff */
[----:B------:R-:W-:Y:S01]  /*41b0*/  BSSY B0, `(.L_x_72) ;  /* 0x000001a000007945 */ /* 0x000fe20003800000 */
[----:B------:R-:W-:-:S02]  /*41c0*/  F2FP.F16.F32.PACK_AB R12, R105, R12 ;  /* 0x0000000c690c723e */ /* 0x000fc400000000ff */
[----:B------:R-:W-:Y:S02]  /*41d0*/  F2FP.F16.F32.PACK_AB R15, R26, R25 ;  /* 0x000000191a0f723e */ /* 0x000fe400000000ff */
[----:B------:R-:W-:Y:S02]  /*41e0*/  F2FP.F16.F32.PACK_AB R24, R30, R27 ;  /* 0x0000001b1e18723e */ /* 0x000fe400000000ff */
        /* <DEDUP_REMOVED lines=22> */
.L_x_73:
[----:B------:R-:W-:Y:S05]  /*4350*/  BSYNC B0 ;  /* 0x0000000000007941 */ /* 0x000fea0003800000 */
.L_x_72:
        /* <DEDUP_REMOVED lines=8> */
.L_x_76:
[----:B------:R-:W-:-:S04]  /*43e0*/  ULEA UR4, UR36, UR53, 0x3 ;  /* 0x0000003524047291 */ /* 0x000fc8000f8e183f */
[----:B------:R-:W-:-:S04]  /*43f0*/  UIADD3 UR4, UR4, 0x60, URZ ;  /* 0x0000006004047890 */ /* 0x000fc8000fffe03f */
[----:B------:R-:W-:-:S09]  /*4400*/  UPRMT UR4, UR52, 0x654, UR4 ;  /* 0x0000065434047896 */ /* 0x000fd20008000004 */
[----:B------:R-:W-:Y:S03]  /*4410*/  SYNCS.ARRIVE.TRANS64.RED.A1T0 RZ, [UR4], RZ ;  /* 0x000000ffffff79a7 */ /* 0x000fe60008100404 */
.L_x_75:
[----:B------:R-:W-:Y:S05]  /*4420*/  BSYNC B0 ;  /* 0x0000000000007941 */ /* 0x000fea0003800000 */
.L_x_74:
[----:B------:R-:W-:Y:S01]  /*4430*/  UIADD3 UR4, UR36, 0x1, URZ ;  /* 0x0000000124047890 */ /* 0x000fe2000fffe03f */
[----:B------:R-:W-:Y:S03]  /*4440*/  BSSY B0, `(.L_x_77) ;  /* 0x0000017000007945 */ /* 0x000fe60003800000 */
[----:B------:R-:W-:-:S04]  /*4450*/  UISETP.NE.AND UP0, UPT, UR4, 0x4, UPT ;  /* 0x000000040400788c */ /* 0x000fc8000bf05270 */
[----:B------:R-:W-:Y:S01]  /*4460*/  USEL UR8, UR4, URZ, UP0 ;  /* 0x0000003f04087287 */ /* 0x000fe20008000000 */
[----:B------:R-:W-:Y:S11]  /*4470*/  @!P0 BRA `(.L_x_78) ;  /* 0x00000000004c8947 */ /* 0x000ff60003800000 */
[----:B------:R-:W-:-:S13]  /*4480*/  ISETP.NE.AND P3, PT, R163, 0x3, PT ;  /* 0x00000003a300780c */ /* 0x000fda0003f65270 */
[----:B------:R-:W-:Y:S05]  /*4490*/  @!P3 BRA `(.L_x_79) ;  /* 0x000000000004b947 */ /* 0x000fea0003800000 */
[----:B------:R-:W-:Y:S01]  /*44a0*/  BPT.TRAP 0x1 ;  /* 0x000000040000795c */ /* 0x000fe20000300000 */
.L_x_79:
[C---:B-1----:R-:W-:Y:S01]  /*44b0*/  LEA R13, R20.reuse, UR53, 0x3 ;  /* 0x00000035140d7c11 */ /* 0x042fe2000f8e18ff */
[----:B------:R-:W-:Y:S01]  /*44c0*/  @!P1 IMAD R14, R20, 0x2000, R89 ;  /* 0x00002000140e9824 */ /* 0x000fe200078e0259 */
[----:B------:R-:W-:Y:S01]  /*44d0*/  SHF.L.U32 R12, R29, 0x1f, RZ ;  /* 0x0000001f1d0c7819 */ /* 0x000fe200000006ff */
[----:B------:R-:W-:Y:S03]  /*44e0*/  BSSY B1, `(.L_x_80) ;  /* 0x0000004000017945 */ /* 0x000fe60003800000 */
[----:B------:R-:W1:Y:S01]  /*44f0*/  SYNCS.PHASECHK.TRANS64.TRYWAIT P3, [R13+URZ+0x40], R12 ;  /* 0x0000400c0d0075a7 */ /* 0x000e62000806017f */
[----:B------:R-:W-:Y:S01]  /*4500*/  @!P1 LEA R15, R155, R14, 0x1 ;  /* 0x0000000e9b0f9211 */ /* 0x000fe200078e08ff */
[----:B-1----:R-:W-:Y:S06]  /*4510*/  @!P3 BRA `(.L_x_81) ;  /* 0x0000005c0000b947 */ /* 0x002fec0003800000 */
.L_x_231:
[----:B------:R-:W-:Y:S05]  /*4520*/  BSYNC B1 ;  /* 0x0000000000017941 */ /* 0x000fea0003800000 */
.L_x_80:
[----:B------:R-:W-:Y:S05]  /*4530*/  @!P1 WARPSYNC.ALL ;  /* 0x0000000000009948 */ /* 0x000fea0003800000 */
[----:B------:R2:W3:Y:S01]  /*4540*/  @!P1 LDSM.16.M88.4 R8, [R14] ;  /* 0x000000000e08983b */ /* 0x0004e20000000200 */
[----:B------:R-:W-:-:S03]  /*4550*/  VIADD R20, R20, 0x1 ;  /* 0x0000000114147836 */ /* 0x000fc60000000000 */
[----:B------:R2:W4:Y:S02]  /*4560*/  @!P1 LDSM.16.M88.4 R4, [R15] ;  /* 0x000000000f04983b */ /* 0x0005240000000200 */
[----:B------:R-:W-:-:S04]  /*4570*/  ISETP.NE.AND P3, PT, R20, 0x4, PT ;  /* 0x000000041400780c */ /* 0x000fc80003f65270 */
[----:B-1----:R-:W-:Y:S02]  /*4580*/  SEL R12, RZ, 0x1, P3 ;  /* 0x00000001ff0c7807 */ /* 0x002fe40001800000 */
[----:B------:R-:W-:Y:S02]  /*4590*/  SEL R20, R20, RZ, P3 ;  /* 0x000000ff14147207 */ /* 0x000fe40001800000 */
[----:B--2---:R-:W-:-:S07]  /*45a0*/  LOP3.LUT R29, R29, R12, RZ, 0x3c, !PT ;  /* 0x0000000c1d1d7212 */ /* 0x004fce00078e3cff */
.L_x_78:
[----:B------:R-:W-:Y:S05]  /*45b0*/  BSYNC B0 ;  /* 0x0000000000007941 */ /* 0x000fea0003800000 */
.L_x_77:
        /* <DEDUP_REMOVED lines=71> */
[----:B------:R-:W-:Y:S02]  /*4a30*/  UIADD3 UR4, UR53, 0x6200, URZ ;  /* 0x0000620035047890 */ /* 0x000fe4000fffe03f */
[----:B------:R-:W-:Y:S01]  /*4a40*/  UIADD3.X UR11, URZ, UR55, URZ, UP0, !UPT ;  /* 0x000000373f0b7290 */ /* 0x000fe200087fe43f */
[----:B------:R-:W-:-:S08]  /*4a50*/  UMOV UR7, UR47 ;  /* 0x0000002f00077c82 */ /* 0x000fd00008000000 */
[----:B------:R2:W-:Y:S01]  /*4a60*/  UTMASTG.3D [UR4], [UR10] ;  /* 0x000000040a0073b5 */ /* 0x0005e20008010000 */
[----:B------:R0:W-:Y:S01]  /*4a70*/  UTMACMDFLUSH ;  /* 0x00000000000079b7 */ /* 0x0001e20000000000 */
[----:B--2---:R-:W-:-:S04]  /*4a80*/  DEPBAR.LE SB0, 0x1 ;  /* 0x000080400000791a */ /* 0x004fc80000000000 */
.L_x_83:
[----:B------:R-:W-:Y:S05]  /*4a90*/  BSYNC B0 ;  /* 0x0000000000007941 */ /* 0x000fea0003800000 */
.L_x_82:
[----:B-1----:R-:W-:Y:S01]  /*4aa0*/  VIADD R24, R92, 0x6200 ;  /* 0x000062005c187836 */ /* 0x002fe20000000000 */
[----:B------:R-:W-:Y:S04]  /*4ab0*/  BAR.SYNC.DEFER_BLOCKING 0x1, 0x100 ;  /* 0x0044000000007b1d */ /* 0x000fe80000010000 */
[----:B------:R-:W-:Y:S02]  /*4ac0*/  LEA R24, R155, R24, 0x1 ;  /* 0x000000189b187211 */ /* 0x000fe400078e08ff */
[----:B------:R-:W-:Y:S04]  /*4ad0*/  BSSY B0, `(.L_x_84) ;  /* 0x0000009000007945 */ /* 0x000fe80003800000 */
[----:B------:R-:W-:Y:S05]  /*4ae0*/  @!P0 BRA `(.L_x_85) ;  /* 0x00000000001c8947 */ /* 0x000fea0003800000 */
[----:B------:R-:W-:-:S13]  /*4af0*/  ISETP.NE.AND P3, PT, R163, 0x3, PT ;  /* 0x00000003a300780c */ /* 0x000fda0003f65270 */
[----:B------:R-:W-:Y:S05]  /*4b00*/  @!P3 BRA `(.L_x_86) ;  /* 0x000000000004b947 */ /* 0x000fea0003800000 */
[----:B------:R-:W-:Y:S01]  /*4b10*/  BPT.TRAP 0x1 ;  /* 0x000000040000795c */ /* 0x000fe20000300000 */
.L_x_86:
[----:B------:R-:W-:-:S04]  /*4b20*/  ULEA UR4, UR8, UR53, 0x3 ;  /* 0x0000003508047291 */ /* 0x000fc8000f8e183f */
[----:B------:R-:W-:-:S04]  /*4b30*/  UIADD3 UR4, UR4, 0x60, URZ ;  /* 0x0000006004047890 */ /* 0x000fc8000fffe03f */
[----:B------:R-:W-:-:S09]  /*4b40*/  UPRMT UR4, UR52, 0x654, UR4 ;  /* 0x0000065434047896 */ /* 0x000fd20008000004 */
[----:B------:R-:W-:Y:S03]  /*4b50*/  SYNCS.ARRIVE.TRANS64.RED.A1T0 RZ, [UR4], RZ ;  /* 0x000000ffffff79a7 */ /* 0x000fe60008100404 */
.L_x_85:
[----:B------:R-:W-:Y:S05]  /*4b60*/  BSYNC B0 ;  /* 0x0000000000007941 */ /* 0x000fea0003800000 */
.L_x_84:
        /* <DEDUP_REMOVED lines=8> */
.L_x_89:
[C---:B------:R-:W-:Y:S01]  /*4bf0*/  LEA R12, R20.reuse, UR53, 0x3 ;  /* 0x00000035140c7c11 */ /* 0x040fe2000f8e18ff */
[----:B------:R-:W-:Y:S01]  /*4c00*/  @!P1 IMAD R14, R20, 0x2000, R89 ;  /* 0x00002000140e9824 */ /* 0x000fe200078e0259 */
[----:B------:R-:W-:Y:S01]  /*4c10*/  SHF.L.U32 R13, R29, 0x1f, RZ ;  /* 0x0000001f1d0d7819 */ /* 0x000fe200000006ff */
[----:B------:R-:W-:Y:S02]  /*4c20*/  BSSY B1, `(.L_x_90) ;  /* 0x0000004000017945 */ /* 0x000fe40003800000 */
[----:B------:R-:W-:Y:S01]  /*4c30*/  @!P1 IMAD R15, R155, 0x2, R14 ;  /* 0x000000029b0f9824 */ /* 0x000fe200078e020e */
[----:B------:R-:W1:Y:S02]  /*4c40*/  SYNCS.PHASECHK.TRANS64.TRYWAIT P3, [R12+URZ+0x40], R13 ;  /* 0x0000400d0c0075a7 */ /* 0x000e64000806017f */
[----:B-1----:R-:W-:Y:S05]  /*4c50*/  @!P3 BRA `(.L_x_91) ;  /* 0x000000540044b947 */ /* 0x002fea0003800000 */
.L_x_232:
[----:B------:R-:W-:Y:S05]  /*4c60*/  BSYNC B1 ;  /* 0x0000000000017941 */ /* 0x000fea0003800000 */
.L_x_90:
[----:B------:R-:W-:Y:S05]  /*4c70*/  @!P1 WARPSYNC.ALL ;  /* 0x0000000000009948 */ /* 0x000fea0003800000 */
[----:B------:R2:W3:Y:S01]  /*4c80*/  @!P1 LDSM.16.M88.4 R8, [R14] ;  /* 0x000000000e08983b */ /* 0x0004e20000000200 */
[----:B------:R-:W-:-:S03]  /*4c90*/  IADD3 R20, R20, 0x1, RZ ;  /* 0x0000000114147810 */ /* 0x000fc60007ffe0ff */
[----:B------:R2:W4:Y:S01]  /*4ca0*/  @!P1 LDSM.16.M88.4 R4, [R15] ;  /* 0x000000000f04983b */ /* 0x0005220000000200 */
[----:B------:R-:W-:-:S04]  /*4cb0*/  ISETP.NE.AND P3, PT, R20, 0x4, PT ;  /* 0x000000041400780c */ /* 0x000fc80003f65270 */
[----:B-1----:R-:W-:Y:S02]  /*4cc0*/  SEL R12, RZ, 0x1, P3 ;  /* 0x00000001ff0c7807 */ /* 0x002fe40001800000 */
[----:B------:R-:W-:Y:S02]  /*4cd0*/  SEL R20, R20, RZ, P3 ;  /* 0x000000ff14147207 */ /* 0x000fe40001800000 */
[----:B--2---:R-:W-:-:S07]  /*4ce0*/  LOP3.LUT R29, R29, R12, RZ, 0x3c, !PT ;  /* 0x0000000c1d1d7212 */ /* 0x004fce00078e3cff */
.L_x_88:
[----:B------:R-:W-:Y:S05]  /*4cf0*/  BSYNC B0 ;  /* 0x0000000000007941 */ /* 0x000fea0003800000 */
.L_x_87:
[--C-:B---3--:R-:W-:Y:S02]  /*4d00*/  HADD2.F32 R14, -RZ, R8.reuse.H1_H1 ;  /* 0x30000008ff0e7230 */ /* 0x108fe40000004100 */
[C---:B------:R-:W-:Y:S01]  /*4d10*/  FFMA R121, R160.reuse, R121, R23 ;  /* 0x00000079a0797223 */ /* 0x040fe20000000017 */
[--C-:B------:R-:W-:Y:S02]  /*4d20*/  HADD2.F32 R26, -RZ, R9.reuse.H0_H0 ;  /* 0x20000009ff1a7230 */ /* 0x100fe40000004100 */
        /* <DEDUP_REMOVED lines=52> */
[----:B------:R-:W-:Y:S02]  /*5070*/  F2FP.F16.F32.PACK_AB R34, R38, R35 ;  /* 0x000000232622723e */ /* 0x000fe400000000ff */
[----:B------:R-:W-:Y:S01]  /*5080*/  F2FP.F16.F32.PACK_AB R33, R36, R33 ;  /* 0x000000212421723e */ /* 0x000fe200000000ff */
[----:B------:R1:W-:Y:S01]  /*5090*/  STSM.16.M88.4 [R92+0x200], R12 ;  /* 0x0002000c5c007844 */ /* 0x0003e20000000200 */
[----:B------:R-:W-:-:S05]  /*50a0*/  F2FP.F16.F32.PACK_AB R35, R40, R37 ;  /* 0x000000252823723e */ /* 0x000fca00000000ff */
[----:B------:R1:W-:Y:S01]  /*50b0*/  STSM.16.M88.4 [R88], R32 ;  /* 0x0000002058007844 */ /* 0x0003e20000000200 */
        /* <DEDUP_REMOVED lines=17> */
.L_x_93:
[----:B------:R-:W-:Y:S05]  /*51d0*/  BSYNC B0 ;  /* 0x0000000000007941 */ /* 0x000fea0003800000 */
.L_x_92:
[----:B------:R-:W-:Y:S06]  /*51e0*/  BAR.SYNC.DEFER_BLOCKING 0x1, 0x100 ;  /* 0x0044000000007b1d */ /* 0x000fec0000010000 */
[----:B------:R-:W-:Y:S04]  /*51f0*/  BSSY B0, `(.L_x_94) ;  /* 0x0000009000007945 */ /* 0x000fe80003800000 */
[----:B------:R-:W-:Y:S05]  /*5200*/  @!P0 BRA `(.L_x_95) ;  /* 0x00000000001c8947 */ /* 0x000fea0003800000 */
[----:B------:R-:W-:-:S13]  /*5210*/  ISETP.NE.AND P3, PT, R163, 0x3, PT ;  /* 0x00000003a300780c */ /* 0x000fda0003f65270 */
[----:B------:R-:W-:Y:S05]  /*5220*/  @!P3 BRA `(.L_x_96) ;  /* 0x000000000004b947 */ /* 0x000fea0003800000 */
[----:B------:R-:W-:Y:S01]  /*5230*/  BPT.TRAP 0x1 ;  /* 0x000000040000795c */ /* 0x000fe20000300000 */
.L_x_96:
[----:B------:R-:W-:-:S04]  /*5240*/  ULEA UR4, UR8, UR53, 0x3 ;  /* 0x0000003508047291 */ /* 0x000fc8000f8e183f */
[----:B------:R-:W-:-:S04]  /*5250*/  UIADD3 UR4, UR4, 0x60, URZ ;  /* 0x0000006004047890 */ /* 0x000fc8000fffe03f */
[----:B------:R-:W-:-:S09]  /*5260*/  UPRMT UR4, UR52, 0x654, UR4 ;  /* 0x0000065434047896 */ /* 0x000fd20008000004 */
[----:B------:R-:W-:Y:S03]  /*5270*/  SYNCS.ARRIVE.TRANS64.RED.A1T0 RZ, [UR4], RZ ;  /* 0x000000ffffff79a7 */ /* 0x000fe60008100404 */
.L_x_95:
[----:B------:R-:W-:Y:S05]  /*5280*/  BSYNC B0 ;  /* 0x0000000000007941 */ /* 0x000fea0003800000 */
.L_x_94:
        /* <DEDUP_REMOVED lines=8> */
.L_x_99:
[C---:B-1----:R-:W-:Y:S01]  /*5310*/  LEA R12, R20.reuse, UR53, 0x3 ;  /* 0x00000035140c7c11 */ /* 0x042fe2000f8e18ff */
[----:B------:R-:W-:Y:S01]  /*5320*/  @!P1 IMAD R14, R20, 0x2000, R89 ;  /* 0x00002000140e9824 */ /* 0x000fe200078e0259 */
[----:B------:R-:W-:Y:S01]  /*5330*/  SHF.L.U32 R13, R29, 0x1f, RZ ;  /* 0x0000001f1d0d7819 */ /* 0x000fe200000006ff */
[----:B------:R-:W-:Y:S02]  /*5340*/  BSSY B1, `(.L_x_100) ;  /* 0x0000004000017945 */ /* 0x000fe40003800000 */
[----:B------:R-:W-:Y:S01]  /*5350*/  @!P1 IMAD R15, R155, 0x2, R14 ;  /* 0x000000029b0f9824 */ /* 0x000fe200078e020e */
[----:B------:R-:W1:Y:S02]  /*5360*/  SYNCS.PHASECHK.TRANS64.TRYWAIT P3, [R12+URZ+0x40], R13 ;  /* 0x0000400d0c0075a7 */ /* 0x000e64000806017f */
[----:B-1----:R-:W-:Y:S05]  /*5370*/  @!P3 BRA `(.L_x_101) ;  /* 0x0000004c0090b947 */ /* 0x002fea0003800000 */
.L_x_233:
[----:B------:R-:W-:Y:S05]  /*5380*/  BSYNC B1 ;  /* 0x0000000000017941 */ /* 0x000fea0003800000 */
.L_x_100:
        /* <DEDUP_REMOVED lines=8> */
.L_x_98:
[----:B------:R-:W-:Y:S05]  /*5410*/  BSYNC B0 ;  /* 0x0000000000007941 */ /* 0x000fea0003800000 */
.L_x_97:
[--C-:B-1-3--:R-:W-:Y:S02]  /*5420*/  HADD2.F32 R14, -RZ, R8.reuse.H1_H1 ;  /* 0x30000008ff0e7230 */ /* 0x10afe40000004100 */
        /* <DEDUP_REMOVED lines=76> */
.L_x_103:
[----:B------:R-:W-:Y:S05]  /*58f0*/  BSYNC B0 ;  /* 0x0000000000007941 */ /* 0x000fea0003800000 */
.L_x_102:
[----:B------:R-:W-:Y:S06]  /*5900*/  BAR.SYNC.DEFER_BLOCKING 0x1, 0x100 ;  /* 0x0044000000007b1d */ /* 0x000fec0000010000 */
[----:B------:R-:W-:Y:S04]  /*5910*/  BSSY B0, `(.L_x_104) ;  /* 0x0000009000007945 */ /* 0x000fe80003800000 */
[----:B------:R-:W-:Y:S05]  /*5920*/  @!P0 BRA `(.L_x_105) ;  /* 0x00000000001c8947 */ /* 0x000fea0003800000 */
[----:B------:R-:W-:-:S13]  /*5930*/  ISETP.NE.AND P3, PT, R163, 0x3, PT ;  /* 0x00000003a300780c */ /* 0x000fda0003f65270 */
[----:B------:R-:W-:Y:S05]  /*5940*/  @!P3 BRA `(.L_x_106) ;  /* 0x000000000004b947 */ /* 0x000fea0003800000 */
[----:B------:R-:W-:Y:S01]  /*5950*/  BPT.TRAP 0x1 ;  /* 0x000000040000795c */ /* 0x000fe20000300000 */
.L_x_106:
[----:B------:R-:W-:-:S04]  /*5960*/  ULEA UR4, UR8, UR53, 0x3 ;  /* 0x0000003508047291 */ /* 0x000fc8000f8e183f */
[----:B------:R-:W-:-:S04]  /*5970*/  UIADD3 UR4, UR4, 0x60, URZ ;  /* 0x0000006004047890 */ /* 0x000fc8000fffe03f */
[----:B------:R-:W-:-:S09]  /*5980*/  UPRMT UR4, UR52, 0x654, UR4 ;  /* 0x0000065434047896 */ /* 0x000fd20008000004 */
[----:B------:R-:W-:Y:S03]  /*5990*/  SYNCS.ARRIVE.TRANS64.RED.A1T0 RZ, [UR4], RZ ;  /* 0x000000ffffff79a7 */ /* 0x000fe60008100404 */
.L_x_105:
[----:B------:R-:W-:Y:S05]  /*59a0*/  BSYNC B0 ;  /* 0x0000000000007941 */ /* 0x000fea0003800000 */
.L_x_104:
        /* <DEDUP_REMOVED lines=8> */
.L_x_109:
[C---:B-1----:R-:W-:Y:S01]  /*5a30*/  LEA R12, R20.reuse, UR53, 0x3 ;  /* 0x00000035140c7c11 */ /* 0x042fe2000f8e18ff */
[----:B------:R-:W-:Y:S01]  /*5a40*/  @!P1 IMAD R14, R20, 0x2000, R89 ;  /* 0x00002000140e9824 */ /* 0x000fe200078e0259 */
[----:B------:R-:W-:Y:S01]  /*5a50*/  SHF.L.U32 R13, R29, 0x1f, RZ ;  /* 0x0000001f1d0d7819 */ /* 0x000fe200000006ff */
[----:B------:R-:W-:Y:S02]  /*5a60*/  BSSY B1, `(.L_x_110) ;  /* 0x0000004000017945 */ /* 0x000fe40003800000 */
[----:B------:R-:W-:Y:S01]  /*5a70*/  @!P1 IMAD R15, R155, 0x2, R14 ;  /* 0x000000029b0f9824 */ /* 0x000fe200078e020e */
[----:B------:R-:W1:Y:S02]  /*5a80*/  SYNCS.PHASECHK.TRANS64.TRYWAIT P3, [R12+URZ+0x40], R13 ;  /* 0x0000400d0c0075a7 */ /* 0x000e64000806017f */
[----:B-1----:R-:W-:Y:S05]  /*5a90*/  @!P3 BRA `(.L_x_111) ;  /* 0x0000004400dcb947 */ /* 0x002fea0003800000 */
.L_x_234:
[----:B------:R-:W-:Y:S05]  /*5aa0*/  BSYNC B1 ;  /* 0x0000000000017941 */ /* 0x000fea0003800000 */
.L_x_110:
        /* <DEDUP_REMOVED lines=8> */
.L_x_108:
[----:B------:R-:W-:Y:S05]  /*5b30*/  BSYNC B0 ;  /* 0x0000000000007941 */ /* 0x000fea0003800000 */
.L_x_107:
[--C-:B-1-3--:R-:W-:Y:S02]  /*5b40*/  HADD2.F32 R14, -RZ, R9.reuse.H0_H0 ;  /* 0x20000009ff0e7230 */ /* 0x10afe40000004100 */
[C---:B------:R-:W-:Y:S01]  /*5b50*/  FFMA R15, R160.reuse, R138, R161 ;  /* 0x0000008aa00f7223 */ /* 0x040fe200000000a1 */
[----:B------:R-:W-:Y:S02]  /*5b60*/  HADD2.F32 R26, -RZ, R9.H1_H1 ;  /* 0x30000009ff1a7230 */ /* 0x000fe40000004100 */
[C---:B------:R-:W-:Y:S01]  /*5b70*/  FFMA R25, R160.reuse, R140, R23 ;  /* 0x0000008ca0197223 */ /* 0x040fe20000000017 */
[--C-:B------:R-:W-:Y:S02]  /*5b80*/  HADD2.F32 R28, -RZ, R10.reuse.H0_H0 ;  /* 0x2000000aff1c7230 */ /* 0x100fe40000004100 */
[C---:B------:R-:W-:Y:S01]  /*5b90*/  FFMA R139, R160.reuse, R139, R161 ;  /* 0x0000008ba08b7223 */ /* 0x040fe200000000a1 */
[----:B------:R-:W-:Y:S02]  /*5ba0*/  HADD2.F32 R32, -RZ, R10.H1_H1 ;  /* 0x3000000aff207230 */ /* 0x000fe40000004100 */
[----:B------:R-:W-:Y:S01]  /*5bb0*/  FFMA R141, R160, R141, R23 ;  /* 0x0000008da08d7223 */ /* 0x000fe20000000017 */
[-C--:B------:R-:W-:Y:S01]  /*5bc0*/  FFMA R15, R14, R156.reuse, R15 ;  /* 0x0000009c0e0f7223 */ /* 0x080fe2000000000f */
[-C--:B------:R-:W-:Y:S01]  /*5bd0*/  FFMA R14, R26, R156.reuse, R139 ;  /* 0x0000009c1a0e7223 */ /* 0x080fe2000000008b */
[----:B------:R-:W-:Y:S01]  /*5be0*/  FFMA R25, R28, R156, R25 ;  /* 0x0000009c1c197223 */ /* 0x000fe20000000019 */
[C-C-:B------:R-:W-:Y:S01]  /*5bf0*/  FFMA R13, R160.reuse, R136, R23.reuse ;  /* 0x00000088a00d7223 */ /* 0x140fe20000000017 */
[C-C-:B------:R-:W-:Y:S01]  /*5c00*/  FFMA R137, R160.reuse, R137, R23.reuse ;  /* 0x00000089a0897223 */ /* 0x140fe20000000017 */
[C-C-:B------:R-:W-:Y:S01]  /*5c10*/  FFMA R27, R160.reuse, R144, R23.reuse ;  /* 0x00000090a01b7223 */ /* 0x140fe20000000017 */
[C-C-:B------:R-:W-:Y:S01]  /*5c20*/  FFMA R145, R160.reuse, R145, R23.reuse ;  /* 0x00000091a0917223 */ /* 0x140fe20000000017 */
[C-C-:B------:R-:W-:Y:S01]  /*5c30*/  FFMA R33, R160.reuse, R148, R23.reuse ;  /* 0x00000094a0217223 */ /* 0x140fe20000000017 */
[----:B------:R-:W-:Y:S01]  /*5c40*/  FFMA R149, R160, R149, R23 ;  /* 0x00000095a0957223 */ /* 0x000fe20000000017 */
[----:B------:R-:W-:Y:S01]  /*5c50*/  FFMA R26, R32, R156, R141 ;  /* 0x0000009c201a7223 */ /* 0x000fe2000000008d */
[----:B------:R-:W-:-:S02]  /*5c60*/  HADD2.F32 R28, -RZ, R11.H0_H0 ;  /* 0x2000000bff1c7230 */ /* 0x000fc40000004100 */
[C-C-:B------:R-:W-:Y:S01]  /*5c70*/  FFMA R23, R160.reuse, R142, R161.reuse ;  /* 0x0000008ea0177223 */ /* 0x140fe200000000a1 */
[----:B------:R-:W-:Y:S02]  /*5c80*/  HADD2.F32 R12, -RZ, R8.H0_H0 ;  /* 0x20000008ff0c7230 */ /* 0x000fe40000004100 */
[C-C-:B------:R-:W-:Y:S01]  /*5c90*/  FFMA R143, R160.reuse, R143, R161.reuse ;  /* 0x0000008fa08f7223 */ /* 0x140fe200000000a1 */
[----:B------:R-:W-:Y:S02]  /*5ca0*/  HADD2.F32 R32, -RZ, R11.H1_H1 ;  /* 0x3000000bff207230 */ /* 0x000fe40000004100 */
[----:B------:R-:W-:Y:S01]  /*5cb0*/  FFMA R31, R160, R146, R161 ;  /* 0x00000092a01f7223 */ /* 0x000fe200000000a1 */
[----:B----4-:R-:W-:Y:S02]  /*5cc0*/  HADD2.F32 R36, -RZ, R4.H1_H1 ;  /* 0x30000004ff247230 */ /* 0x010fe40000004100 */
[----:B------:R-:W-:Y:S01]  /*5cd0*/  FFMA R23, R28, R156, R23 ;  /* 0x0000009c1c177223 */ /* 0x000fe20000000017 */
[----:B------:R-:W-:-:S02]  /*5ce0*/  HADD2.F32 R38, -RZ, R5.H0_H0 ;  /* 0x20000005ff267230 */ /* 0x000fc40000004100 */
[-C--:B------:R-:W-:Y:S01]  /*5cf0*/  FFMA R13, R12, R156.reuse, R13 ;  /* 0x0000009c0c0d7223 */ /* 0x080fe2000000000d */
[----:B------:R-:W-:Y:S02]  /*5d00*/  HADD2.F32 R34, -RZ, R4.H0_H0 ;  /* 0x20000004ff227230 */ /* 0x000fe40000004100 */
[-C--:B------:R-:W-:Y:S01]  /*5d10*/  FFMA R28, R32, R156.reuse, R143 ;  /* 0x0000009c201c7223 */ /* 0x080fe2000000008f */
[----:B------:R-:W-:Y:S02]  /*5d20*/  HADD2.F32 R12, -RZ, R8.H1_H1 ;  /* 0x30000008ff0c7230 */ /* 0x000fe40000004100 */
[-C--:B------:R-:W-:Y:S01]  /*5d30*/  FFMA R32, R36, R156.reuse, R145 ;  /* 0x0000009c24207223 */ /* 0x080fe20000000091 */
[-C--:B------:R-:W-:Y:S01]  /*5d40*/  FFMA R31, R38, R156.reuse, R31 ;  /* 0x0000009c261f7223 */ /* 0x080fe2000000001f */
[--C-:B------:R-:W-:Y:S02]  /*5d50*/  HADD2.F32 R36, -RZ, R6.reuse.H0_H0 ;  /* 0x20000006ff247230 */ /* 0x100fe40000004100 */
[----:B------:R-:W-:Y:S01]  /*5d60*/  FFMA R27, R34, R156, R27 ;  /* 0x0000009c221b7223 */ /* 0x000fe2000000001b */
[----:B------:R-:W-:-:S02]  /*5d70*/  HADD2.F32 R38, -RZ, R6.H1_H1 ;  /* 0x30000006ff267230 */ /* 0x000fc40000004100 */
[C-C-:B------:R-:W-:Y:S01]  /*5d80*/  FFMA R147, R160.reuse, R147, R161.reuse ;  /* 0x00000093a0937223 */ /* 0x140fe200000000a1 */
[----:B------:R-:W-:Y:S02]  /*5d90*/  HADD2.F32 R34, -RZ, R5.H1_H1 ;  /* 0x30000005ff227230 */ /* 0x000fe40000004100 */
[C-C-:B------:R-:W-:Y:S01]  /*5da0*/  FFMA R35, R160.reuse, R150, R161.reuse ;  /* 0x00000096a0237223 */ /* 0x140fe200000000a1 */
[--C-:B------:R-:W-:Y:S02]  /*5db0*/  HADD2.F32 R40, -RZ, R7.reuse.H0_H0 ;  /* 0x20000007ff287230 */ /* 0x100fe40000004100 */
[----:B------:R-:W-:Y:S01]  /*5dc0*/  FFMA R151, R160, R151, R161 ;  /* 0x00000097a0977223 */ /* 0x000fe200000000a1 */
[----:B------:R-:W-:Y:S02]  /*5dd0*/  HADD2.F32 R42, -RZ, R7.H1_H1 ;  /* 0x30000007ff2a7230 */ /* 0x000fe40000004100 */
[-C--:B------:R-:W-:Y:S01]  /*5de0*/  FFMA R12, R12, R156.reuse, R137 ;  /* 0x0000009c0c0c7223 */ /* 0x080fe20000000089 */
[-C--:B------:R-:W-:Y:S01]  /*5df0*/  FFMA R33, R36, R156.reuse, R33 ;  /* 0x0000009c24217223 */ /* 0x080fe20000000021 */
        /* <DEDUP_REMOVED lines=33> */
.L_x_113:
[----:B------:R-:W-:Y:S05]  /*6010*/  BSYNC B0 ;  /* 0x0000000000007941 */ /* 0x000fea0003800000 */
.L_x_112:
[----:B------:R-:W-:Y:S06]  /*6020*/  BAR.SYNC.DEFER_BLOCKING 0x1, 0x100 ;  /* 0x0044000000007b1d */ /* 0x000fec0000010000 */
[----:B------:R-:W-:Y:S04]  /*6030*/  BSSY B0, `(.L_x_114) ;  /* 0x0000009000007945 */ /* 0x000fe80003800000 */
[----:B------:R-:W-:Y:S05]  /*6040*/  @!P0 BRA `(.L_x_115) ;  /* 0x00000000001c8947 */ /* 0x000fea0003800000 */
[----:B------:R-:W-:-:S13]  /*6050*/  ISETP.NE.AND P3, PT, R163, 0x3, PT ;  /* 0x00000003a300780c */ /* 0x000fda0003f65270 */
[----:B------:R-:W-:Y:S05]  /*6060*/  @!P3 BRA `(.L_x_116) ;  /* 0x000000000004b947 */ /* 0x000fea0003800000 */
[----:B------:R-:W-:Y:S01]  /*6070*/  BPT.TRAP 0x1 ;  /* 0x000000040000795c */ /* 0x000fe20000300000 */
.L_x_116:
[----:B------:R-:W-:-:S04]  /*6080*/  ULEA UR4, UR8, UR53, 0x3 ;  /* 0x0000003508047291 */ /* 0x000fc8000f8e183f */
[----:B------:R-:W-:-:S04]  /*6090*/  UIADD3 UR4, UR4, 0x60, URZ ;  /* 0x0000006004047890 */ /* 0x000fc8000fffe03f */
[----:B------:R-:W-:-:S09]  /*60a0*/  UPRMT UR4, UR52, 0x654, UR4 ;  /* 0x0000065434047896 */ /* 0x000fd20008000004 */
[----:B------:R-:W-:Y:S03]  /*60b0*/  SYNCS.ARRIVE.TRANS64.RED.A1T0 RZ, [UR4], RZ ;  /* 0x000000ffffff79a7 */ /* 0x000fe60008100404 */
.L_x_115:
[----:B------:R-:W-:Y:S05]  /*60c0*/  BSYNC B0 ;  /* 0x0000000000007941 */ /* 0x000fea0003800000 */
.L_x_114:
        /* <DEDUP_REMOVED lines=8> */
.L_x_119:
[----:B------:R-:W-:Y:S01]  /*6150*/  SHF.L.U32 R29, R29, 0x1f, RZ ;  /* 0x0000001f1d1d7819 */ /* 0x000fe200000006ff */
[----:B------:R-:W-:Y:S01]  /*6160*/  BSSY B1, `(.L_x_120) ;  /* 0x0000006000017945 */ /* 0x000fe20003800000 */
[C---:B-1----:R-:W-:Y:S01]  /*6170*/  LEA R14, R20.reuse, UR53, 0x3 ;  /* 0x00000035140e7c11 */ /* 0x042fe2000f8e18ff */
[----:B------:R-:W-:-:S03]  /*6180*/  @!P1 IMAD R20, R20, 0x2000, R89 ;  /* 0x0000200014149824 */ /* 0x000fc600078e0259 */
[----:B------:R-:W1:Y:S01]  /*6190*/  SYNCS.PHASECHK.TRANS64.TRYWAIT P3, [R14+URZ+0x40], R29 ;  /* 0x0000401d0e0075a7 */ /* 0x000e62000806017f */
[----:B------:R-:W-:Y:S01]  /*61a0*/  @!P1 IMAD R12, R155, 0x2, R20 ;  /* 0x000000029b0c9824 */ /* 0x000fe200078e0214 */
[----:B-1----:R-:W-:Y:S06]  /*61b0*/  @!P3 BRA `(.L_x_121) ;  /* 0x000000400028b947 */ /* 0x002fec0003800000 */
.L_x_235:
[----:B------:R-:W-:Y:S05]  /*61c0*/  BSYNC B1 ;  /* 0x0000000000017941 */ /* 0x000fea0003800000 */
.L_x_120:
[----:B------:R-:W-:Y:S05]  /*61d0*/  @!P1 WARPSYNC.ALL ;  /* 0x0000000000009948 */ /* 0x000fea0003800000 */
[----:B------:R2:W3:Y:S04]  /*61e0*/  @!P1 LDSM.16.M88.4 R8, [R20] ;  /* 0x000000001408983b */ /* 0x0004e80000000200 */
[----:B------:R2:W4:Y:S02]  /*61f0*/  @!P1 LDSM.16.M88.4 R4, [R12] ;  /* 0x000000000c04983b */ /* 0x0005240000000200 */
.L_x_118:
[----:B------:R-:W-:Y:S05]  /*6200*/  BSYNC B0 ;  /* 0x0000000000007941 */ /* 0x000fea0003800000 */
.L_x_117:
[----:B-123--:R-:W-:Y:S02]  /*6210*/  HADD2.F32 R12, -RZ, R8.H0_H0 ;  /* 0x20000008ff0c7230 */ /* 0x00efe40000004100 */
[C-C-:B------:R-:W-:Y:S01]  /*6220*/  FFMA R13, R160.reuse, R72, R153.reuse ;  /* 0x00000048a00d7223 */ /* 0x140fe20000000099 */
[----:B------:R-:W-:Y:S02]  /*6230*/  HADD2.F32 R26, -RZ, R10.H0_H0 ;  /* 0x2000000aff1a7230 */ /* 0x000fe40000004100 */
[C-C-:B------:R-:W-:Y:S01]  /*6240*/  FFMA R73, R160.reuse, R73, R153.reuse ;  /* 0x00000049a0497223 */ /* 0x140fe20000000099 */
[----:B------:R-:W-:Y:S02]  /*6250*/  HADD2.F32 R8, -RZ, R8.H1_H1 ;  /* 0x30000008ff087230 */ /* 0x000fe40000004100 */
[C-C-:B------:R-:W-:Y:S01]  /*6260*/  FFMA R23, R160.reuse, R76, R153.reuse ;  /* 0x0000004ca0177223 */ /* 0x140fe20000000099 */
[--C-:B------:R-:W-:Y:S02]  /*6270*/  HADD2.F32 R14, -RZ, R9.reuse.H0_H0 ;  /* 0x20000009ff0e7230 */ /* 0x100fe40000004100 */
[----:B------:R-:W-:Y:S01]  /*6280*/  FFMA R77, R160, R77, R153 ;  /* 0x0000004da04d7223 */ /* 0x000fe20000000099 */
[----:B------:R-:W-:-:S02]  /*6290*/  HADD2.F32 R20, -RZ, R9.H1_H1 ;  /* 0x30000009ff147230 */ /* 0x000fc40000004100 */
[C-C-:B------:R-:W-:Y:S01]  /*62a0*/  FFMA R15, R160.reuse, R74, R21.reuse ;  /* 0x0000004aa00f7223 */ /* 0x140fe20000000015 */
[----:B------:R-:W-:Y:S02]  /*62b0*/  HADD2.F32 R10, -RZ, R10.H1_H1 ;  /* 0x3000000aff0a7230 */ /* 0x000fe40000004100 */
[C-C-:B------:R-:W-:Y:S01]  /*62c0*/  FFMA R75, R160.reuse, R75, R21.reuse ;  /* 0x0000004ba04b7223 */ /* 0x140fe20000000015 */
[--C-:B------:R-:W-:Y:S02]  /*62d0*/  HADD2.F32 R28, -RZ, R11.reuse.H0_H0 ;  /* 0x2000000bff1c7230 */ /* 0x100fe40000004100 */
[C-C-:B------:R-:W-:Y:S01]  /*62e0*/  FFMA R25, R160.reuse, R78, R21.reuse ;  /* 0x0000004ea0197223 */ /* 0x140fe20000000015 */
[----:B------:R-:W-:Y:S02]  /*62f0*/  HADD2.F32 R30, -RZ, R11.H1_H1 ;  /* 0x3000000bff1e7230 */ /* 0x000fe40000004100 */
[----:B------:R-:W-:Y:S01]  /*6300*/  FFMA R79, R160, R79, R21 ;  /* 0x0000004fa04f7223 */ /* 0x000fe20000000015 */
[----:B----4-:R-:W-:-:S02]  /*6310*/  HADD2.F32 R32, -RZ, R4.H0_H0 ;  /* 0x20000004ff207230 */ /* 0x010fc40000004100 */
[C-C-:B------:R-:W-:Y:S01]  /*6320*/  FFMA R29, R160.reuse, R82, R21.reuse ;  /* 0x00000052a01d7223 */ /* 0x140fe20000000015 */
[----:B------:R-:W-:Y:S02]  /*6330*/  HADD2.F32 R38, -RZ, R6.H0_H0 ;  /* 0x20000006ff267230 */ /* 0x000fe40000004100 */
[C-C-:B------:R-:W-:Y:S01]  /*6340*/  FFMA R83, R160.reuse, R83, R21.reuse ;  /* 0x00000053a0537223 */ /* 0x140fe20000000015 */
[C---:B------:R-:W-:Y:S01]  /*6350*/  FFMA R33, R160.reuse, R86, R21 ;  /* 0x00000056a0217223 */ /* 0x040fe20000000015 */
[----:B------:R-:W-:Y:S02]  /*6360*/  HADD2.F32 R4, -RZ, R4.H1_H1 ;  /* 0x30000004ff047230 */ /* 0x000fe40000004100 */
[C-C-:B------:R-:W-:Y:S01]  /*6370*/  FFMA R27, R160.reuse, R80, R153.reuse ;  /* 0x00000050a01b7223 */ /* 0x140fe20000000099 */
[--C-:B------:R-:W-:Y:S02]  /*6380*/  HADD2.F32 R34, -RZ, R5.reuse.H0_H0 ;  /* 0x20000005ff227230 */ /* 0x100fe40000004100 */
[----:B------:R-:W-:Y:S01]  /*6390*/  FFMA R81, R160, R81, R153 ;  /* 0x00000051a0517223 */ /* 0x000fe20000000099 */
[----:B------:R-:W-:-:S02]  /*63a0*/  HADD2.F32 R36, -RZ, R5.H1_H1 ;  /* 0x30000005ff247230 */ /* 0x000fc40000004100 */
[C-C-:B------:R-:W-:Y:S01]  /*63b0*/  FFMA R31, R160.reuse, R84, R153.reuse ;  /* 0x00000054a01f7223 */ /* 0x140fe20000000099 */
[----:B------:R-:W-:Y:S02]  /*63c0*/  HADD2.F32 R6, -RZ, R6.H1_H1 ;  /* 0x30000006ff067230 */ /* 0x000fe40000004100 */
[C---:B------:R-:W-:Y:S01]  /*63d0*/  FFMA R85, R160.reuse, R85, R153 ;  /* 0x00000055a0557223 */ /* 0x040fe20000000099 */
        /* <DEDUP_REMOVED lines=48> */
.L_x_123:
[----:B------:R-:W-:Y:S05]  /*66e0*/  BSYNC B0 ;  /* 0x0000000000007941 */ /* 0x000fea0003800000 */
.L_x_122:
[----:B------:R-:W-:Y:S06]  /*66f0*/  BAR.SYNC.DEFER_BLOCKING 0x1, 0x100 ;  /* 0x0044000000007b1d */ /* 0x000fec0000010000 */
[----:B------:R-:W-:Y:S04]  /*6700*/  BSSY B0, `(.L_x_124) ;  /* 0x0000009000007945 */ /* 0x000fe80003800000 */
[----:B------:R-:W-:Y:S05]  /*6710*/  @!P0 BRA `(.L_x_125) ;  /* 0x00000000001c8947 */ /* 0x000fea0003800000 */
[----:B------:R-:W-:-:S13]  /*6720*/  ISETP.NE.AND P0, PT, R163, 0x3, PT ;  /* 0x00000003a300780c */ /* 0x000fda0003f05270 */
[----:B------:R-:W-:Y:S05]  /*6730*/  @!P0 BRA `(.L_x_126) ;  /* 0x0000000000048947 */ /* 0x000fea0003800000 */
[----:B------:R-:W-:Y:S01]  /*6740*/  BPT.TRAP 0x1 ;  /* 0x000000040000795c */ /* 0x000fe20000300000 */
.L_x_126:
[----:B------:R-:W-:-:S04]  /*6750*/  ULEA UR4, UR36, UR53, 0x3 ;  /* 0x0000003524047291 */ /* 0x000fc8000f8e183f */
[----:B------:R-:W-:-:S04]  /*6760*/  UIADD3 UR4, UR4, 0x60, URZ ;  /* 0x0000006004047890 */ /* 0x000fc8000fffe03f */
[----:B------:R-:W-:-:S09]  /*6770*/  UPRMT UR4, UR52, 0x654, UR4 ;  /* 0x0000065434047896 */ /* 0x000fd20008000004 */
[----:B------:R-:W-:Y:S03]  /*6780*/  SYNCS.ARRIVE.TRANS64.RED.A1T0 RZ, [UR4], RZ ;  /* 0x000000ffffff79a7 */ /* 0x000fe60008100404 */
.L_x_125:
[----:B------:R-:W-:Y:S05]  /*6790*/  BSYNC B0 ;  /* 0x0000000000007941 */ /* 0x000fea0003800000 */
.L_x_124:
[----:B------:R-:W-:Y:S01]  /*67a0*/  IADD3 R16, P0, R16, UR40, RZ ;  /* 0x0000002810107c10 */ /* 0x000fe2000ff1e0ff */
[----:B------:R-:W-:Y:S01]  /*67b0*/  ULDC.64 UR4, c[0x0][0x8f8] ;  /* 0x00023e0000047ab9 */ /* 0x000fe20000000a00 */
[----:B------:R-:W-:Y:S01]  /*67c0*/  UIADD3 UR36, UR36, 0x1, URZ ;  /* 0x0000000124247890 */ /* 0x000fe2000fffe03f */
[----:B-1----:R-:W-:Y:S01]  /*67d0*/  PRMT R4, RZ, 0x7610, R4 ;  /* 0x00007610ff047816 */ /* 0x002fe20000000004 */
[----:B------:R-:W-:Y:S01]  /*67e0*/  UMOV UR47, 0xffffffff ;  /* 0xffffffff002f7882 */ /* 0x000fe20000000000 */
[----:B------:R-:W-:Y:S01]  /*67f0*/  IADD3.X R17, R17, UR39, RZ, P0, !PT ;  /* 0x0000002711117c10 */ /* 0x000fe200087fe4ff */
[----:B------:R-:W-:Y:S01]  /*6800*/  UISETP.NE.AND UP0, UPT, UR36, 0x4, UPT ;  /* 0x000000042400788c */ /* 0x000fe2000bf05270 */
[----:B------:R-:W-:Y:S01]  /*6810*/  ISETP.GE.U32.AND P0, PT, R16, UR4, PT ;  /* 0x0000000410007c0c */ /* 0x000fe2000bf06070 */
[----:B------:R-:W-:Y:S01]  /*6820*/  IMAD.MOV.U32 R153, RZ, RZ, -0x1 ;  /* 0xffffffffff997424 */ /* 0x000fe200078e00ff */
[----:B------:R-:W-:Y:S01]  /*6830*/  MOV R154, 0xffffffff ;  /* 0xffffffff009a7802 */ /* 0x000fe20000000f00 */
[----:B------:R-:W-:Y:S01]  /*6840*/  USEL UR36, UR36, URZ, UP0 ;  /* 0x0000003f24247287 */ /* 0x000fe20008000000 */
[----:B------:R-:W-:-:S13]  /*6850*/  ISETP.GE.U32.AND.EX P0, PT, R17, UR5, PT, P0 ;  /* 0x0000000511007c0c */ /* 0x000fda000bf06100 */
[----:B------:R-:W-:Y:S05]  /*6860*/  @P0 BRA `(.L_x_127) ;  /* 0x0000000400600947 */ /* 0x000fea0003800000 */
[----:B------:R-:W1:Y:S01]  /*6870*/  LDC.64 R10, c[0x0][0x8d0] ;  /* 0x00023400ff0a7b82 */ /* 0x000e620000000a00 */
[----:B------:R-:W2:Y:S01]  /*6880*/  S2R R23, SR_CTAID.X ;  /* 0x0000000000177919 */ /* 0x000ea20000002500 */
[----:B------:R-:W-:Y:S01]  /*6890*/  IMAD.MOV.U32 R8, RZ, RZ, R16 ;  /* 0x000000ffff087224 */ /* 0x000fe200078e0010 */
[----:B------:R-:W-:-:S05]  /*68a0*/  MOV R9, R17 ;  /* 0x0000001100097202 */ /* 0x000fca0000000f00 */
[----:B------:R-:W3:Y:S08]  /*68b0*/  LDC R12, c[0x0][0x8d8] ;  /* 0x00023600ff0c7b82 */ /* 0x000ef00000000800 */
[----:B------:R-:W4:Y:S01]  /*68c0*/  LDC.64 R20, c[0x0][0x8c8] ;  /* 0x00023200ff147b82 */ /* 0x000f220000000a00 */
[----:B-1----:R-:W-:-:S04]  /*68d0*/  ISETP.NE.U32.AND P0, PT, R10, RZ, PT ;  /* 0x000000ff0a00720c */ /* 0x002fc80003f05070 */
[----:B------:R-:W-:-:S13]  /*68e0*/  ISETP.NE.AND.EX P0, PT, R11, RZ, PT, P0 ;  /* 0x000000ff0b00720c */ /* 0x000fda0003f05300 */
[----:B--234-:R-:W-:Y:S05]  /*68f0*/  @!P0 BRA `(.L_x_128) ;  /* 0x0000000000288947 */ /* 0x01cfea0003800000 */
[----:B------:R-:W1:Y:S02]  /*6900*/  LDC R5, c[0x0][0x8dc] ;  /* 0x00023700ff057b82 */ /* 0x000e640000000800 */
[----:B-1----:R-:W-:-:S05]  /*6910*/  IADD3 R9, P0, R16, R5, RZ ;  /* 0x0000000510097210 */ /* 0x002fca0007f1e0ff */
        /* <DEDUP_REMOVED lines=8> */
.L_x_128:
[----:B------:R-:W1:Y:S01]  /*69a0*/  S2R R24, SR_CTAID.Y ;  /* 0x0000000000187919 */ /* 0x000e620000002600 */
[-CC-:B------:R-:W-:Y:S01]  /*69b0*/  SHF.R.U64 R31, R8, R12.reuse, R9.reuse ;  /* 0x0000000c081f7219 */ /* 0x180fe20000001209 */
[----:B------:R-:W2:Y:S01]  /*69c0*/  LDC.64 R14, c[0x0][0x8e8] ;  /* 0x00023a00ff0e7b82 */ /* 0x000ea20000000a00 */
[----:B------:R-:W-:Y:S01]  /*69d0*/  SHF.R.U32.HI R4, RZ, R12, R9 ;  /* 0x0000000cff047219 */ /* 0x000fe20000011609 */
[----:B------:R-:W-:Y:S01]  /*69e0*/  ULDC UR4, c[0x0][0x150] ;  /* 0x0000540000047ab9 */ /* 0x000fe20000000800 */
[----:B------:R-:W-:Y:S01]  /*69f0*/  IADD3 R7, P0, RZ, -R31, RZ ;  /* 0x8000001fff077210 */ /* 0x000fe20007f1e0ff */
[----:B------:R-:W-:Y:S01]  /*6a00*/  IMAD.MOV.U32 R11, RZ, RZ, -0x1 ;  /* 0xffffffffff0b7424 */ /* 0x000fe200078e00ff */
[----:B------:R-:W-:-:S03]  /*6a10*/  I2FP.F32.U32 R9, R23 ;  /* 0x0000001700097245 */ /* 0x000fc60000201000 */
[----:B------:R-:W3:Y:S01]  /*6a20*/  LDC R8, c[0x0][0x8c0] ;  /* 0x00023000ff087b82 */ /* 0x000ee20000000800 */
[----:B------:R-:W-:Y:S02]  /*6a30*/  IMAD.X R5, RZ, RZ, ~R4, P0 ;  /* 0x000000ffff057224 */ /* 0x000fe400000e0e04 */
[----:B------:R-:W-:Y:S01]  /*6a40*/  FMUL R9, R9, UR4 ;  /* 0x0000000409097c20 */ /* 0x000fe20008400000 */
[----:B------:R-:W-:Y:S01]  /*6a50*/  ULDC UR4, c[0x0][0x154] ;  /* 0x0000550000047ab9 */ /* 0x000fe20000000800 */
[-C--:B------:R-:W-:Y:S02]  /*6a60*/  IMAD R6, R5, R20.reuse, RZ ;  /* 0x0000001405067224 */ /* 0x080fe400078e02ff */
[C---:B------:R-:W-:Y:S01]  /*6a70*/  IMAD.WIDE.U32 R4, R7.reuse, R20, R16 ;  /* 0x0000001407047225 */ /* 0x040fe200078e0010 */
[----:B------:R-:W4:Y:S01]  /*6a80*/  LDC R26, c[0x0][0x900] ;  /* 0x00024000ff1a7b82 */ /* 0x000f220000000800 */
[----:B------:R-:W5:Y:S02]  /*6a90*/  F2I.U32.TRUNC.NTZ R9, R9 ;  /* 0x0000000900097305 */ /* 0x000f64000020f000 */
[----:B------:R-:W-:-:S04]  /*6aa0*/  IMAD R7, R7, R21, R6 ;  /* 0x0000001507077224 */ /* 0x000fc800078e0206 */
[----:B------:R-:W-:Y:S01]  /*6ab0*/  IMAD.IADD R5, R5, 0x1, R7 ;  /* 0x0000000105057824 */ /* 0x000fe200078e0207 */
[----:B------:R-:W4:Y:S01]  /*6ac0*/  LDC R20, c[0x0][0x8b0] ;  /* 0x00022c00ff147b82 */ /* 0x000f220000000800 */
[----:B--2---:R-:W-:-:S04]  /*6ad0*/  ISETP.NE.U32.AND P0, PT, R14, RZ, PT ;  /* 0x000000ff0e00720c */ /* 0x004fc80003f05070 */
[----:B------:R-:W-:-:S03]  /*6ae0*/  ISETP.NE.AND.EX P0, PT, R15, RZ, PT, P0 ;  /* 0x000000ff0f00720c */ /* 0x000fc60003f05300 */
[----:B------:R-:W2:Y:S01]  /*6af0*/  LDC R6, c[0x0][0x144] ;  /* 0x00005100ff067b82 */ /* 0x000ea20000000800 */
[--C-:B---3--:R-:W-:Y:S02]  /*6b00*/  SHF.R.U64 R12, R4, R8, R5.reuse ;  /* 0x00000008040c7219 */ /* 0x108fe40000001205 */
[----:B-1----:R-:W-:Y:S02]  /*6b10*/  I2FP.F32.U32 R4, R24 ;  /* 0x0000001800047245 */ /* 0x002fe40000201000 */
[----:B------:R-:W-:Y:S02]  /*6b20*/  SHF.R.U32.HI R5, RZ, R8, R5 ;  /* 0x00000008ff057219 */ /* 0x000fe40000011605 */
[----:B-----5:R-:W-:Y:S01]  /*6b30*/  IADD3 R9, -R9, RZ, RZ ;  /* 0x000000ff09097210 */ /* 0x020fe20007ffe1ff */
[----:B------:R-:W1:Y:S01]  /*6b40*/  LDC R21, c[0x0][0x148] ;  /* 0x00005200ff157b82 */ /* 0x000e620000000800 */
[----:B------:R-:W-:Y:S01]  /*6b50*/  FMUL R7, R4, UR4 ;  /* 0x0000000404077c20 */ /* 0x000fe20008400000 */
[----:B----4-:R-:W-:-:S04]  /*6b60*/  SHF.L.U32 R11, R11, R26, RZ ;  /* 0x0000001a0b0b7219 */ /* 0x010fc800000006ff */
[----:B------:R-:W-:Y:S02]  /*6b70*/  LOP3.LUT R27, RZ, R11, RZ, 0x33, !PT ;  /* 0x0000000bff1b7212 */ /* 0x000fe400078e33ff */
[----:B------:R-:W3:Y:S01]  /*6b80*/  LDC R25, c[0x0][0x8a8] ;  /* 0x00022a00ff197b82 */ /* 0x000ee20000000800 */
[-CC-:B------:R-:W-:Y:S02]  /*6b90*/  SHF.R.U64 R10, R12, R20.reuse, R5.reuse ;  /* 0x000000140c0a7219 */ /* 0x180fe40000001205 */
[----:B------:R-:W-:Y:S02]  /*6ba0*/  SHF.R.U32.HI R5, RZ, R20, R5 ;  /* 0x00000014ff057219 */ /* 0x000fe40000011605 */
[----:B------:R4:W1:Y:S02]  /*6bb0*/  F2I.U32.TRUNC.NTZ R20, R7 ;  /* 0x0000000700147305 */ /* 0x000864000020f000 */
[-CC-:B------:R-:W-:Y:S01]  /*6bc0*/  SHF.R.U64 R13, R10, R26.reuse, R5.reuse ;  /* 0x0000001a0a0d7219 */ /* 0x180fe20000001205 */
[----:B------:R-:W1:Y:S01]  /*6bd0*/  LDC R28, c[0x0][0x8f0] ;  /* 0x00023c00ff1c7b82 */ /* 0x000e620000000800 */
[-C--:B------:R-:W-:Y:S01]  /*6be0*/  SHF.R.U32.HI R5, RZ, R26.reuse, R5 ;  /* 0x0000001aff057219 */ /* 0x080fe20000011605 */
[----:B--2---:R-:W-:Y:S01]  /*6bf0*/  IMAD R23, R6, R9, R23 ;  /* 0x0000000906177224 */ /* 0x004fe200078e0217 */
[----:B------:R-:W-:Y:S01]  /*6c00*/  SHF.L.U32 R26, R3, R26, RZ ;  /* 0x0000001a031a7219 */ /* 0x000fe200000006ff */
[----:B------:R-:W-:-:S04]  /*6c10*/  IMAD.MOV.U32 R4, RZ, RZ, R13 ;  /* 0x000000ffff047224 */ /* 0x000fc800078e000d */
[----:B------:R-:W2:Y:S08]  /*6c20*/  LDC R29, c[0x0][0x8e0] ;  /* 0x00023800ff1d7b82 */ /* 0x000eb00000000800 */
[----:B------:R-:W1:Y:S01]  /*6c30*/  LDC R30, c[0x0][0x8b8] ;  /* 0x00022e00ff1e7b82 */ /* 0x000e620000000800 */
[----:B----4-:R-:W-:Y:S05]  /*6c40*/  @!P0 BRA `(.L_x_129) ;  /* 0x0000000000288947 */ /* 0x010fea0003800000 */
[----:B------:R-:W4:Y:S02]  /*6c50*/  LDC R4, c[0x0][0x8f4] ;  /* 0x00023d00ff047b82 */ /* 0x000f240000000800 */
[----:B----4-:R-:W-:-:S04]  /*6c60*/  IADD3 R3, P0, R13, R4, RZ ;  /* 0x000000040d037210 */ /* 0x010fc80007f1e0ff */
[----:B------:R-:W-:-:S05]  /*6c70*/  IADD3.X R11, RZ, R5, RZ, P0, !PT ;  /* 0x00000005ff0b7210 */ /* 0x000fca00007fe4ff */
[----:B------:R-:W-:-:S04]  /*6c80*/  IMAD.WIDE.U32 R4, R11, R14, RZ ;  /* 0x0000000e0b047225 */ /* 0x000fc800078e00ff */
[----:B------:R-:W-:-:S04]  /*6c90*/  IMAD.WIDE.U32 R6, P0, R3, R15, R4 ;  /* 0x0000000f03067225 */ /* 0x000fc80007800004 */
[----:B------:R-:W-:-:S04]  /*6ca0*/  IMAD.WIDE.U32 R4, R3, R14, RZ ;  /* 0x0000000e03047225 */ /* 0x000fc800078e00ff */
[----:B------:R-:W-:Y:S01]  /*6cb0*/  IMAD.X R9, RZ, RZ, RZ, P0 ;  /* 0x000000ffff097224 */ /* 0x000fe200000e06ff */
[----:B------:R-:W-:Y:S01]  /*6cc0*/  IADD3 RZ, P0, R5, R6, RZ ;  /* 0x0000000605ff7210 */ /* 0x000fe20007f1e0ff */
[----:B------:R-:W-:-:S04]  /*6cd0*/  IMAD.MOV.U32 R8, RZ, RZ, R7 ;  /* 0x000000ffff087224 */ /* 0x000fc800078e0007 */
[----:B------:R-:W-:-:S08]  /*6ce0*/  IMAD.WIDE.U32.X R4, R11, R15, R8, P0 ;  /* 0x0000000f0b047225 */ /* 0x000fd000000e0408 */
.L_x_129:
[----:B------:R-:W-:Y:S02]  /*6cf0*/  ISETP.NE.AND P0, PT, R2, 0x1, PT ;  /* 0x000000010200780c */ /* 0x000fe40003f05270 */
[----:B-1----:R-:W-:Y:S01]  /*6d00*/  SHF.R.U64 R3, R4, R28, R5 ;  /* 0x0000001c04037219 */ /* 0x002fe20000001205 */
[----:B---3--:R-:W-:Y:S01]  /*6d10*/  VIADD R5, R25, 0xffffffff ;  /* 0xffffffff19057836 */ /* 0x008fe20000000000 */
[----:B------:R-:W-:Y:S02]  /*6d20*/  LOP3.LUT R154, R10, R27, RZ, 0xc0, !PT ;  /* 0x0000001b0a9a7212 */ /* 0x000fe400078ec0ff */
[----:B------:R-:W-:Y:S01]  /*6d30*/  IADD3 R20, -R20, RZ, RZ ;  /* 0x000000ff14147210 */ /* 0x000fe20007ffe1ff */
[----:B------:R-:W-:Y:S01]  /*6d40*/  IMAD.MOV R4, RZ, RZ, -R3 ;  /* 0x000000ffff047224 */ /* 0x000fe200078e0a03 */
[----:B------:R-:W-:Y:S01]  /*6d50*/  LOP3.LUT R12, R12, R5, RZ, 0xc0, !PT ;  /* 0x000000050c0c7212 */ /* 0x000fe200078ec0ff */
[----:B------:R-:W-:Y:S01]  /*6d60*/  IMAD R154, R26, R3, R154 ;  /* 0x000000031a9a7224 */ /* 0x000fe200078e029a */
[----:B------:R-:W-:Y:S01]  /*6d70*/  R2UR UR47, R31 ;  /* 0x000000001f2f72ca */ /* 0x000fe200000e0000 */
[----:B--2---:R-:W-:Y:S01]  /*6d80*/  IMAD R3, R4, R29, R13 ;  /* 0x0000001d04037224 */ /* 0x004fe200078e020d */
[----:B------:R-:W-:Y:S01]  /*6d90*/  MOV R4, 0x1 ;  /* 0x0000000100047802 */ /* 0x000fe20000000f00 */
[----:B------:R-:W-:-:S02]  /*6da0*/  @P0 IMAD R23, R21, R20, R24 ;  /* 0x0000001415170224 */ /* 0x000fc400078e0218 */
[----:B------:R-:W-:Y:S02]  /*6db0*/  IMAD R3, R3, R25, R12 ;  /* 0x0000001903037224 */ /* 0x000fe400078e020c */
[----:B------:R-:W-:-:S05]  /*6dc0*/  IMAD R154, R154, R30, R23 ;  /* 0x0000001e9a9a7224 */ /* 0x000fca00078e0217 */
[----:B------:R-:W-:Y:S02]  /*6dd0*/  SEL R153, R3, R154, !P0 ;  /* 0x0000009a03997207 */ /* 0x000fe40004000000 */
[----:B------:R-:W-:-:S07]  /*6de0*/  SEL R154, R154, R3, !P0 ;  /* 0x000000039a9a7207 */ /* 0x000fce0004000000 */
.L_x_127:
[----:B------:R-:W-:Y:S01]  /*6df0*/  UIADD3 UR50, UR51, UR50, URZ ;  /* 0x0000003233327290 */ /* 0x000fe2000fffe03f */
[----:B------:R-:W-:Y:S01]  /*6e00*/  LOP3.LUT P0, RZ, R4, 0xff, RZ, 0xc0, !PT ;  /* 0x000000ff04ff7812 */ /* 0x000fe2000780c0ff */
[----:B------:R-:W-:Y:S01]  /*6e10*/  UIADD3 UR48, UR48, 0x8, URZ ;  /* 0x0000000830307890 */ /* 0x000fe2000fffe03f */
[----:B------:R-:W-:Y:S01]  /*6e20*/  IMAD.MOV.U32 R156, RZ, RZ, R0 ;  /* 0x000000ffff9c7224 */ /* 0x000fe200078e0000 */
[----:B------:R-:W-:Y:S02]  /*6e30*/  USHF.R.U32.HI UR4, URZ, 0x2, UR50 ;  /* 0x000000023f047899 */ /* 0x000fe40008011632 */
[----:B------:R-:W-:Y:S02]  /*6e40*/  UISETP.GT.U32.AND UP0, UPT, UR50, 0x3, UPT ;  /* 0x000000033200788c */ /* 0x000fe4000bf04070 */
[----:B------:R-:W-:Y:S02]  /*6e50*/  ULOP3.LUT UR4, UR4, 0x1, URZ, 0xc0, !UPT ;  /* 0x0000000104047892 */ /* 0x000fe4000f8ec03f */
[----:B------:R-:W-:-:S02]  /*6e60*/  UISETP.LT.U32.AND UP0, UPT, UR51, 0x4, UP0 ;  /* 0x000000043300788c */ /* 0x000fc40008701070 */
[----:B------:R-:W-:Y:S02]  /*6e70*/  UISETP.NE.U32.AND UP1, UPT, UR4, 0x1, UPT ;  /* 0x000000010400788c */ /* 0x000fe4000bf25070 */
[----:B------:R-:W-:Y:S02]  /*6e80*/  USEL UR5, URZ, 0x1, !UP0 ;  /* 0x000000013f057887 */ /* 0x000fe4000c000000 */
[----:B------:R-:W-:Y:S02]  /*6e90*/  UISETP.GT.U32.AND UP1, UPT, UR51, 0x3, !UP1 ;  /* 0x000000033300788c */ /* 0x000fe4000cf24070 */
[----:B------:R-:W-:Y:S02]  /*6ea0*/  ULOP3.LUT UR50, UR50, 0x3, URZ, 0xc0, !UPT ;  /* 0x0000000332327892 */ /* 0x000fe4000f8ec03f */
[----:B------:R-:W-:-:S04]  /*6eb0*/  USEL UR4, URZ, 0x1, !UP1 ;  /* 0x000000013f047887 */ /* 0x000fc8000c800000 */
[----:B------:R-:W-:Y:S01]  /*6ec0*/  ULOP3.LUT UR49, UR4, UR49, UR5, 0x96, !UPT ;  /* 0x0000003104317292 */ /* 0x000fe2000f8e9605 */
[----:B------:R-:W-:Y:S11]  /*6ed0*/  @P0 BRA `(.L_x_130) ;  /* 0xffffffa4006c0947 */ /* 0x000ff6000383ffff */
[----:B------:R-:W-:-:S13]  /*6ee0*/  PLOP3.LUT P0, PT, PT, PT, PT, 0x8, 0x0 ;  /* 0x000000000000781c */ /* 0x000fda0003f0e170 */
.L_x_17:
[----:B------:R-:W-:Y:S05]  /*6ef0*/  @P0 BRA `(.L_x_9) ;  /* 0x0000003000140947 */ /* 0x000fea0003800000 */
[----:B------:R-:W-:Y:S01]  /*6f00*/  ULDC.64 UR6, c[0x0][0x588] ;  /* 0x0001620000067ab9 */ /* 0x000fe20000000a00 */
[----:B------:R-:W-:Y:S01]  /*6f10*/  ISETP.NE.U32.AND P1, PT, R165, RZ, PT ;  /* 0x000000ffa500720c */ /* 0x000fe20003f25070 */
[----:B------:R-:W-:-:S04]  /*6f20*/  DEPBAR.LE SB0, 0x0 ;  /* 0x000080000000791a */ /* 0x000fc80000000000 */
[----:B------:R-:W-:Y:S01]  /*6f30*/  ISETP.NE.U32.AND P0, PT, RZ, UR6, PT ;  /* 0x00000006ff007c0c */ /* 0x000fe2000bf05070 */
[----:B------:R-:W-:Y:S01]  /*6f40*/  BSSY B0, `(.L_x_131) ;  /* 0x0000015000007945 */ /* 0x000fe20003800000 */
[----:B------:R-:W-:Y:S02]  /*6f50*/  ISETP.NE.AND.EX P1, PT, R166, RZ, PT, P1 ;  /* 0x000000ffa600720c */ /* 0x000fe40003f25310 */
[----:B------:R-:W-:-:S13]  /*6f60*/  ISETP.NE.AND.EX P0, PT, RZ, UR7, PT, P0 ;  /* 0x00000007ff007c0c */ /* 0x000fda000bf05300 */
[----:B------:R-:W-:Y:S05]  /*6f70*/  @P0 BRA P1, `(.L_x_132) ;  /* 0x0000000000440947 */ /* 0x000fea0000800000 */
[----:B------:R-:W-:-:S04]  /*6f80*/  ISETP.NE.U32.AND P0, PT, R165, RZ, PT ;  /* 0x000000ffa500720c */ /* 0x000fc80003f05070 */
[----:B------:R-:W-:-:S13]  /*6f90*/  ISETP.NE.AND.EX P0, PT, R166, RZ, PT, P0 ;  /* 0x000000ffa600720c */ /* 0x000fda0003f05300 */
[----:B------:R-:W-:Y:S05]  /*6fa0*/  @!P0 BRA `(.L_x_133) ;  /* 0x00000000002c8947 */ /* 0x000fea0003800000 */
[----:B------:R-:W-:-:S13]  /*6fb0*/  LOP3.LUT P0, RZ, R152, 0xff, RZ, 0xc0, !PT ;  /* 0x000000ff98ff7812 */ /* 0x000fda000780c0ff */
[----:B------:R-:W-:Y:S05]  /*6fc0*/  @!P0 BRA `(.L_x_134) ;  /* 0x0000000000108947 */ /* 0x000fea0003800000 */
[----:B-----5:R-:W-:-:S13]  /*6fd0*/  FSETP.NEU.AND P0, PT, R162, RZ, PT ;  /* 0x000000ffa200720b */ /* 0x020fda0003f0d000 */
[----:B------:R-:W-:Y:S05]  /*6fe0*/  @!P0 BREAK B0 ;  /* 0x0000000000008942 */ /* 0x000fea0003800000 */
[----:B------:R-:W-:Y:S05]  /*6ff0*/  @P0 BRA `(.L_x_132) ;  /* 0x0000000000240947 */ /* 0x000fea0003800000 */
[----:B------:R-:W-:Y:S05]  /*7000*/  BRA `(.L_x_9) ;  /* 0x0000002c00d07947 */ /* 0x000fea0003800000 */
.L_x_134:
[----:B------:R-:W-:-:S04]  /*7010*/  ISETP.NE.U32.AND P0, PT, RZ, UR6, PT ;  /* 0x00000006ff007c0c */ /* 0x000fc8000bf05070 */
[----:B------:R-:W-:-:S13]  /*7020*/  ISETP.NE.AND.EX P0, PT, RZ, UR7, PT, P0 ;  /* 0x00000007ff007c0c */ /* 0x000fda000bf05300 */
[----:B------:R-:W-:Y:S05]  /*7030*/  @!P0 BREAK B0 ;  /* 0x0000000000008942 */ /* 0x000fea0003800000 */
[----:B------:R-:W-:Y:S05]  /*7040*/  @P0 BRA `(.L_x_132) ;  /* 0x0000000000100947 */ /* 0x000fea0003800000 */
[----:B------:R-:W-:Y:S05]  /*7050*/  BRA `(.L_x_9) ;  /* 0x0000002c00bc7947 */ /* 0x000fea0003800000 */
.L_x_133:
[----:B-----5:R-:W-:-:S13]  /*7060*/  FSETP.NEU.AND P0, PT, R162, RZ, PT ;  /* 0x000000ffa200720b */ /* 0x020fda0003f0d000 */
[----:B------:R-:W-:Y:S05]  /*7070*/  @!P0 BREAK B0 ;  /* 0x0000000000008942 */ /* 0x000fea0003800000 */
[----:B------:R-:W-:Y:S05]  /*7080*/  @!P0 BRA `(.L_x_9) ;  /* 0x0000002c00b08947 */ /* 0x000fea0003800000 */
.L_x_132:
[----:B------:R-:W-:Y:S05]  /*7090*/  BSYNC B0 ;  /* 0x0000000000007941 */ /* 0x000fea0003800000 */
.L_x_131:
[----:B------:R-:W-:-:S04]  /*70a0*/  LOP3.LUT R19, R19, 0x1, RZ, 0xfc, !PT ;  /* 0x0000000113137812 */ /* 0x000fc800078efcff */
[----:B------:R-:W-:-:S13]  /*70b0*/  ISETP.NE.AND P0, PT, R19, 0x3, PT ;  /* 0x000000031300780c */ /* 0x000fda0003f05270 */
[----:B------:R-:W-:Y:S05]  /*70c0*/  @!P0 BRA `(.L_x_135) ;  /* 0x0000000000048947 */ /* 0x000fea0003800000 */
[----:B------:R-:W-:Y:S01]  /*70d0*/  BPT.TRAP 0x1 ;  /* 0x000000040000795c */ /* 0x000fe20000300000 */
.L_x_135:
[----:B------:R-:W3:Y:S01]  /*70e0*/  S2UR UR5, SR_CgaCtaId ;  /* 0x00000000000579c3 */ /* 0x000ee20000008800 */
[----:B------:R-:W-:Y:S02]  /*70f0*/  UMOV UR4, 0x400 ;  /* 0x0000040000047882 */ /* 0x000fe40000000000 */
[----:B---3--:R-:W-:-:S04]  /*7100*/  ULEA UR4, UR5, UR4, 0x18 ;  /* 0x0000000405047291 */ /* 0x008fc8000f8ec03f */
[----:B------:R-:W-:-:S04]  /*7110*/  ULEA UR4, UR36, UR4, 0x3 ;  /* 0x0000000424047291 */ /* 0x000fc8000f8e183f */
[----:B------:R-:W-:-:S04]  /*7120*/  UIADD3 UR4, UR4, 0x60, URZ ;  /* 0x0000006004047890 */ /* 0x000fc8000fffe03f */
[----:B------:R-:W-:-:S09]  /*7130*/  UPRMT UR4, UR5, 0x654, UR4 ;  /* 0x0000065405047896 */ /* 0x000fd20008000004 */
[----:B------:R-:W-:Y:S01]  /*7140*/  SYNCS.ARRIVE.TRANS64.RED.A1T0 RZ, [UR4], RZ ;  /* 0x000000ffffff79a7 */ /* 0x000fe20008100404 */
[----:B------:R-:W-:Y:S05]  /*7150*/  BRA `(.L_x_9) ;  /* 0x0000002c007c7947 */ /* 0x000fea0003800000 */
.L_x_8:
[----:B------:R-:W-:Y:S01]  /*7160*/  ULDC.64 UR4, c[0x0][0x8f8] ;  /* 0x00023e0000047ab9 */ /* 0x000fe20000000a00 */
[----:B------:R-:W-:Y:S01]  /*7170*/  PRMT R11, RZ, 0x7610, R11 ;  /* 0x00007610ff0b7816 */ /* 0x000fe2000000000b */
[----:B------:R-:W-:Y:S01]  /*7180*/  IMAD.MOV.U32 R7, RZ, RZ, -0x1 ;  /* 0xffffffffff077424 */ /* 0x000fe200078e00ff */
[----:B------:R-:W-:Y:S01]  /*7190*/  ISETP.GE.U32.AND P0, PT, R16, UR4, PT ;  /* 0x0000000410007c0c */ /* 0x000fe2000bf06070 */
[----:B------:R-:W-:Y:S01]  /*71a0*/  IMAD.MOV.U32 R13, RZ, RZ, -0x1 ;  /* 0xffffffffff0d7424 */ /* 0x000fe200078e00ff */
[----:B------:R-:W-:Y:S02]  /*71b0*/  MOV R6, 0xffffffff ;  /* 0xffffffff00067802 */ /* 0x000fe40000000f00 */
[----:B------:R-:W-:-:S13]  /*71c0*/  ISETP.GE.U32.AND.EX P0, PT, R17, UR5, PT, P0 ;  /* 0x0000000511007c0c */ /* 0x000fda000bf06100 */
[----:B------:R-:W-:Y:S05]  /*71d0*/  @P0 BRA `(.L_x_136) ;  /* 0x0000000400580947 */ /* 0x000fea0003800000 */
[----:B------:R-:W1:Y:S01]  /*71e0*/  LDC.64 R20, c[0x0][0x8d0] ;  /* 0x00023400ff147b82 */ /* 0x000e620000000a00 */
[----:B------:R-:W-:Y:S01]  /*71f0*/  IMAD.MOV.U32 R14, RZ, RZ, R16 ;  /* 0x000000ffff0e7224 */ /* 0x000fe200078e0010 */
[----:B------:R-:W-:-:S06]  /*7200*/  MOV R15, R17 ;  /* 0x00000011000f7202 */ /* 0x000fcc0000000f00 */
        /* <DEDUP_REMOVED lines=15> */
.L_x_137:
[-CC-:B------:R-:W-:Y:S01]  /*7300*/  SHF.R.U64 R20, R14, R24.reuse, R15.reuse ;  /* 0x000000180e147219 */ /* 0x180fe2000000120f */
[----:B------:R-:W1:Y:S01]  /*7310*/  LDC R28, c[0x0][0x8c0] ;  /* 0x00023000ff1c7b82 */ /* 0x000e620000000800 */
[----:B------:R-:W-:Y:S01]  /*7320*/  SHF.R.U32.HI R6, RZ, R24, R15 ;  /* 0x00000018ff067219 */ /* 0x000fe2000001160f */
[----:B------:R-:W-:Y:S01]  /*7330*/  ULDC UR4, c[0x0][0x150] ;  /* 0x0000540000047ab9 */ /* 0x000fe20000000800 */
[----:B------:R-:W-:Y:S01]  /*7340*/  IADD3 R9, P0, RZ, -R20, RZ ;  /* 0x80000014ff097210 */ /* 0x000fe20007f1e0ff */
[----:B------:R-:W-:Y:S01]  /*7350*/  IMAD.MOV.U32 R13, RZ, RZ, -0x1 ;  /* 0xffffffffff0d7424 */ /* 0x000fe200078e00ff */
[----:B------:R-:W-:-:S03]  /*7360*/  I2FP.F32.U32 R11, R8 ;  /* 0x00000008000b7245 */ /* 0x000fc60000201000 */
[----:B------:R-:W2:Y:S01]  /*7370*/  LDC.64 R30, c[0x0][0x8e8] ;  /* 0x00023a00ff1e7b82 */ /* 0x000ea20000000a00 */
[----:B------:R-:W-:Y:S02]  /*7380*/  IMAD.X R7, RZ, RZ, ~R6, P0 ;  /* 0x000000ffff077224 */ /* 0x000fe400000e0e06 */
[----:B------:R-:W-:Y:S01]  /*7390*/  FMUL R11, R11, UR4 ;  /* 0x000000040b0b7c20 */ /* 0x000fe20008400000 */
[----:B------:R-:W-:Y:S01]  /*73a0*/  ULDC UR4, c[0x0][0x154] ;  /* 0x0000550000047ab9 */ /* 0x000fe20000000800 */
[-C--:B------:R-:W-:Y:S02]  /*73b0*/  IMAD R12, R7, R26.reuse, RZ ;  /* 0x0000001a070c7224 */ /* 0x080fe400078e02ff */
[C---:B------:R-:W-:Y:S01]  /*73c0*/  IMAD.WIDE.U32 R6, R9.reuse, R26, R16 ;  /* 0x0000001a09067225 */ /* 0x040fe200078e0010 */
[----:B------:R-:W3:Y:S01]  /*73d0*/  LDC R24, c[0x0][0x8b0] ;  /* 0x00022c00ff187b82 */ /* 0x000ee20000000800 */
[----:B------:R-:W4:Y:S02]  /*73e0*/  F2I.U32.TRUNC.NTZ R11, R11 ;  /* 0x0000000b000b7305 */ /* 0x000f24000020f000 */
[----:B------:R-:W-:-:S04]  /*73f0*/  IMAD R9, R9, R27, R12 ;  /* 0x0000001b09097224 */ /* 0x000fc800078e020c */
[----:B------:R-:W-:Y:S01]  /*7400*/  IMAD.IADD R7, R7, 0x1, R9 ;  /* 0x0000000107077824 */ /* 0x000fe200078e0209 */
[----:B------:R-:W3:Y:S04]  /*7410*/  LDC R25, c[0x0][0x148] ;  /* 0x00005200ff197b82 */ /* 0x000ee80000000800 */
[----:B-1----:R-:W-:Y:S02]  /*7420*/  SHF.R.U64 R14, R6, R28, R7 ;  /* 0x0000001c060e7219 */ /* 0x002fe40000001207 */
[----:B------:R-:W-:Y:S02]  /*7430*/  I2FP.F32.U32 R6, R10 ;  /* 0x0000000a00067245 */ /* 0x000fe40000201000 */
[----:B------:R-:W1:Y:S01]  /*7440*/  LDC R9, c[0x0][0x144] ;  /* 0x00005100ff097b82 */ /* 0x000e620000000800 */
[----:B--2---:R-:W-:-:S02]  /*7450*/  ISETP.NE.U32.AND P0, PT, R30, RZ, PT ;  /* 0x000000ff1e00720c */ /* 0x004fc40003f05070 */
[----:B------:R-:W-:Y:S01]  /*7460*/  SHF.R.U32.HI R7, RZ, R28, R7 ;  /* 0x0000001cff077219 */ /* 0x000fe20000011607 */
[----:B------:R-:W-:Y:S01]  /*7470*/  FMUL R12, R6, UR4 ;  /* 0x00000004060c7c20 */ /* 0x000fe20008400000 */
[----:B------:R-:W-:Y:S01]  /*7480*/  ISETP.NE.AND.EX P0, PT, R31, RZ, PT, P0 ;  /* 0x000000ff1f00720c */ /* 0x000fe20003f05300 */
[----:B------:R-:W-:Y:S01]  /*7490*/  ULDC UR4, c[0x0][0x900] ;  /* 0x0002400000047ab9 */ /* 0x000fe20000000800 */
[----:B----4-:R-:W-:Y:S01]  /*74a0*/  IADD3 R11, -R11, RZ, RZ ;  /* 0x000000ff0b0b7210 */ /* 0x010fe20007ffe1ff */
[----:B------:R-:W2:Y:S01]  /*74b0*/  LDC R26, c[0x0][0x8a8] ;  /* 0x00022a00ff1a7b82 */ /* 0x000ea20000000800 */
[-CC-:B---3--:R-:W-:Y:S02]  /*74c0*/  SHF.R.U64 R21, R14, R24.reuse, R7.reuse ;  /* 0x000000180e157219 */ /* 0x188fe40000001207 */
[----:B------:R-:W-:Y:S02]  /*74d0*/  SHF.R.U32.HI R6, RZ, R24, R7 ;  /* 0x00000018ff067219 */ /* 0x000fe40000011607 */
[----:B------:R3:W4:Y:S01]  /*74e0*/  F2I.U32.TRUNC.NTZ R24, R12 ;  /* 0x0000000c00187305 */ /* 0x000722000020f000 */
[----:B------:R-:W-:-:S02]  /*74f0*/  SHF.L.U32 R32, R13, UR4, RZ ;  /* 0x000000040d207c19 */ /* 0x000fc400080006ff */
[----:B------:R-:W2:Y:S01]  /*7500*/  LDC R27, c[0x0][0x8f0] ;  /* 0x00023c00ff1b7b82 */ /* 0x000ea20000000800 */
[--C-:B------:R-:W-:Y:S02]  /*7510*/  SHF.R.U64 R23, R21, UR4, R6.reuse ;  /* 0x0000000415177c19 */ /* 0x100fe40008001206 */
[----:B------:R-:W-:-:S03]  /*7520*/  SHF.R.U32.HI R7, RZ, UR4, R6 ;  /* 0x00000004ff077c19 */ /* 0x000fc60008011606 */
[----:B------:R-:W-:Y:S02]  /*7530*/  IMAD.MOV.U32 R6, RZ, RZ, R23 ;  /* 0x000000ffff067224 */ /* 0x000fe400078e0017 */
[----:B------:R-:W2:Y:S01]  /*7540*/  LDC R29, c[0x0][0x8e0] ;  /* 0x00023800ff1d7b82 */ /* 0x000ea20000000800 */
[----:B-1----:R-:W-:-:S07]  /*7550*/  IMAD R28, R9, R11, R8 ;  /* 0x0000000b091c7224 */ /* 0x002fce00078e0208 */
[----:B------:R-:W1:Y:S01]  /*7560*/  LDC R33, c[0x0][0x8b8] ;  /* 0x00022e00ff217b82 */ /* 0x000e620000000800 */
[----:B---34-:R-:W-:Y:S05]  /*7570*/  @!P0 BRA `(.L_x_138) ;  /* 0x0000000000288947 */ /* 0x018fea0003800000 */
[----:B------:R-:W3:Y:S02]  /*7580*/  LDC R6, c[0x0][0x8f4] ;  /* 0x00023d00ff067b82 */ /* 0x000ee40000000800 */
[----:B---3--:R-:W-:-:S04]  /*7590*/  IADD3 R11, P0, R23, R6, RZ ;  /* 0x00000006170b7210 */ /* 0x008fc80007f1e0ff */
        /* <DEDUP_REMOVED lines=8> */
.L_x_138:
[----:B------:R-:W-:Y:S01]  /*7620*/  ISETP.NE.AND P0, PT, R2, 0x1, PT ;  /* 0x000000010200780c */ /* 0x000fe20003f05270 */
[----:B------:R-:W-:Y:S01]  /*7630*/  USHF.L.U32 UR4, UR38, UR4, URZ ;  /* 0x0000000426047299 */ /* 0x000fe2000800063f */
[----:B------:R-:W-:Y:S01]  /*7640*/  LOP3.LUT R32, RZ, R32, RZ, 0x33, !PT ;  /* 0x00000020ff207212 */ /* 0x000fe200078e33ff */
[----:B--2---:R-:W-:Y:S01]  /*7650*/  VIADD R9, R26, 0xffffffff ;  /* 0xffffffff1a097836 */ /* 0x004fe20000000000 */
[----:B------:R-:W-:Y:S01]  /*7660*/  SHF.R.U64 R7, R6, R27, R7 ;  /* 0x0000001b06077219 */ /* 0x000fe20000001207 */
[----:B------:R-:W-:Y:S01]  /*7670*/  IMAD.MOV.U32 R13, RZ, RZ, R20 ;  /* 0x000000ffff0d7224 */ /* 0x000fe200078e0014 */
[----:B------:R-:W-:Y:S02]  /*7680*/  LOP3.LUT R6, R21, R32, RZ, 0xc0, !PT ;  /* 0x0000002015067212 */ /* 0x000fe400078ec0ff */
[----:B------:R-:W-:Y:S01]  /*7690*/  IADD3 R24, -R24, RZ, RZ ;  /* 0x000000ff18187210 */ /* 0x000fe20007ffe1ff */
[----:B------:R-:W-:Y:S01]  /*76a0*/  IMAD.MOV R8, RZ, RZ, -R7 ;  /* 0x000000ffff087224 */ /* 0x000fe200078e0a07 */
[----:B------:R-:W-:Y:S01]  /*76b0*/  LOP3.LUT R9, R14, R9, RZ, 0xc0, !PT ;  /* 0x000000090e097212 */ /* 0x000fe200078ec0ff */
[----:B------:R-:W-:Y:S01]  /*76c0*/  IMAD R7, R7, UR4, R6 ;  /* 0x0000000407077c24 */ /* 0x000fe2000f8e0206 */
[----:B------:R-:W-:Y:S01]  /*76d0*/  MOV R11, 0x1 ;  /* 0x00000001000b7802 */ /* 0x000fe20000000f00 */
[----:B------:R-:W-:-:S02]  /*76e0*/  @P0 IMAD R28, R25, R24, R10 ;  /* 0x00000018191c0224 */ /* 0x000fc400078e020a */
[----:B------:R-:W-:Y:S02]  /*76f0*/  IMAD R6, R8, R29, R23 ;  /* 0x0000001d08067224 */ /* 0x000fe400078e0217 */
[----:B-1----:R-:W-:Y:S02]  /*7700*/  IMAD R7, R7, R33, R28 ;  /* 0x0000002107077224 */ /* 0x002fe400078e021c */
[----:B------:R-:W-:-:S05]  /*7710*/  IMAD R8, R6, R26, R9 ;  /* 0x0000001a06087224 */ /* 0x000fca00078e0209 */
[----:B------:R-:W-:Y:S02]  /*7720*/  SEL R6, R8, R7, !P0 ;  /* 0x0000000708067207 */ /* 0x000fe40004000000 */
[----:B------:R-:W-:-:S07]  /*7730*/  SEL R7, R7, R8, !P0 ;  /* 0x0000000807077207 */ /* 0x000fce0004000000 */
.L_x_136:
[----:B------:R-:W-:-:S08]  /*7740*/  NOP ;  /* 0x0000000000007918 */ /* 0x000fd00000000000 */
[----:B------:R-:W1:-:S00]  /*7750*/  USETMAXREG.DEALLOC.CTAPOOL 0x28 ;  /* 0x00000028000079c8 */ /* 0x000e4000080e0500 */
[----:B-1----:R-:W-:-:S13]  /*7760*/  ISETP.NE.AND P0, PT, R0, 0x1, PT ;  /* 0x000000010000780c */ /* 0x002fda0003f05270 */
[----:B------:R-:W-:Y:S05]  /*7770*/  @!P0 BRA `(.L_x_9) ;  /* 0x0000002400f48947 */ /* 0x000fea0003800000 */
[----:B------:R-:W-:Y:S05]  /*7780*/  @!P3 BRA `(.L_x_139) ;  /* 0x000000180010b947 */ /* 0x000fea0003800000 */
[----:B------:R-:W-:-:S04]  /*7790*/  PRMT R3, R3, 0x9910, RZ ;  /* 0x0000991003037816 */ /* 0x000fc800000000ff */
[----:B------:R-:W-:-:S04]  /*77a0*/  ISETP.NE.AND P0, PT, R3, RZ, PT ;  /* 0x000000ff0300720c */ /* 0x000fc80003f05270 */
[----:B------:R-:W-:-:S13]  /*77b0*/  ISETP.NE.OR P0, PT, R0, 0x2, !P0 ;  /* 0x000000020000780c */ /* 0x000fda0004705670 */
[----:B------:R-:W-:Y:S05]  /*77c0*/  @P0 BRA `(.L_x_9) ;  /* 0x0000002400e00947 */ /* 0x000fea0003800000 */
[----:B------:R-:W-:-:S13]  /*77d0*/  LOP3.LUT P1, RZ, R11, 0xff, RZ, 0xc0, !PT ;  /* 0x000000ff0bff7812 */ /* 0x000fda000782c0ff */
[----:B------:R-:W-:Y:S05]  /*77e0*/  @!P1 BRA `(.L_x_140) ;  /* 0x0000000000189947 */ /* 0x000fea0003800000 */
[----:B------:R-:W-:Y:S01]  /*77f0*/  UMOV UR4, 0x400 ;  /* 0x0000040000047882 */ /* 0x000fe20000000000 */
[----:B------:R-:W-:Y:S01]  /*7800*/  IMAD.MOV.U32 R0, RZ, RZ, RZ ;  /* 0x000000ffff007224 */ /* 0x000fe200078e00ff */
[----:B------:R-:W-:-:S04]  /*7810*/  ULEA UR4, UR37, UR4, 0x18 ;  /* 0x0000000425047291 */ /* 0x000fc8000f8ec03f */
[----:B------:R-:W-:-:S05]  /*7820*/  SHF.L.U32 R0, R0, 0x1f, RZ ;  /* 0x0000001f00007819 */ /* 0x000fca00000006ff */
[----:B------:R-:W1:Y:S02]  /*7830*/  SYNCS.PHASECHK.TRANS64.TRYWAIT P0, [UR4+0x88], R0 ;  /* 0x00008800ff0075a7 */ /* 0x000e640008000144 */
[----:B-1----:R-:W-:Y:S05]  /*7840*/  @!P0 BRA `(.L_x_141) ;  /* 0x0000002800988947 */ /* 0x002fea0003800000 */
.L_x_140:
[----:B------:R-:W-:Y:S01]  /*7850*/  PRMT R8, RZ, 0x7610, R8 ;  /* 0x00007610ff087816 */ /* 0x000fe20000000008 */
[----:B------:R-:W-:Y:S06]  /*7860*/  @P2 BRA `(.L_x_142) ;  /* 0x0000000000242947 */ /* 0x000fec0003800000 */
[----:B------:R-:W-:Y:S02]  /*7870*/  ULDC.64 UR4, c[0x0][0x588] ;  /* 0x0001620000047ab9 */ /* 0x000fe40000000a00 */
[----:B------:R-:W-:-:S04]  /*7880*/  ISETP.NE.U32.AND P0, PT, RZ, UR4, PT ;  /* 0x00000004ff007c0c */ /* 0x000fc8000bf05070 */
[----:B------:R-:W-:-:S13]  /*7890*/  ISETP.NE.AND.EX P0, PT, RZ, UR5, PT, P0 ;  /* 0x00000005ff007c0c */ /* 0x000fda000bf05300 */
[----:B------:R-:W-:Y:S05]  /*78a0*/  @!P0 BRA `(.L_x_143) ;  /* 0x00000000000c8947 */ /* 0x000fea0003800000 */
[----:B------:R3:W5:Y:S01]  /*78b0*/  LDG.E R12, desc[UR42][R4.64] ;  /* 0x0000002a040c7981 */ /* 0x000762000c1e1900 */
[----:B------:R-:W-:Y:S01]  /*78c0*/  MOV R8, 0x1 ;  /* 0x0000000100087802 */ /* 0x000fe20000000f00 */
[----:B------:R-:W-:Y:S06]  /*78d0*/  BRA `(.L_x_142) ;  /* 0x0000000000087947 */ /* 0x000fec0003800000 */
.L_x_143:
[----:B------:R-:W2:Y:S01]  /*78e0*/  LDC R12, c[0x0][0x580] ;  /* 0x00016000ff0c7b82 */ /* 0x000ea20000000800 */
[----:B------:R-:W-:-:S07]  /*78f0*/  IMAD.MOV.U32 R8, RZ, RZ, 0x1 ;  /* 0x00000001ff087424 */ /* 0x000fce00078e00ff */
.L_x_142:
[----:B------:R-:W-:Y:S05]  /*7900*/  @!P1 BRA `(.L_x_144) ;  /* 0x0000001400389947 */ /* 0x000fea0003800000 */
[----:B-1----:R-:W1:Y:S01]  /*7910*/  LDC R3, c[0x0][0x8a8] ;  /* 0x00022a00ff037b82 */ /* 0x002e620000000800 */
[----:B------:R-:W-:Y:S01]  /*7920*/  IMAD.MOV.U32 R0, RZ, RZ, -0x1 ;  /* 0xffffffffff007424 */ /* 0x000fe200078e00ff */
[----:B------:R-:W-:Y:S01]  /*7930*/  ULDC UR4, c[0x0][0x900] ;  /* 0x0002400000047ab9 */ /* 0x000fe20000000800 */
[----:B------:R-:W-:Y:S01]  /*7940*/  LOP3.LUT R9, R19, 0x2, RZ, 0xfc, !PT ;  /* 0x0000000213097812 */ /* 0x000fe200078efcff */
[----:B------:R-:W-:Y:S02]  /*7950*/  USHF.L.U32 UR21, UR38, UR4, URZ ;  /* 0x0000000426157299 */ /* 0x000fe4000800063f */
[----:B------:R-:W-:Y:S01]  /*7960*/  SHF.L.U32 R0, R0, UR4, RZ ;  /* 0x0000000400007c19 */ /* 0x000fe200080006ff */
[----:B------:R-:W-:Y:S01]  /*7970*/  ULDC.64 UR22, c[0x0][0x198] ;  /* 0x0000660000167ab9 */ /* 0x000fe20000000a00 */
[----:B------:R-:W-:Y:S01]  /*7980*/  ULDC.64 UR4, c[0x0][0x588] ;  /* 0x0001620000047ab9 */ /* 0x000fe20000000a00 */
[----:B------:R-:W-:Y:S01]  /*7990*/  ULDC.64 UR6, c[0x0][0x8f8] ;  /* 0x00023e0000067ab9 */ /* 0x000fe20000000a00 */
[----:B------:R-:W-:Y:S01]  /*79a0*/  LOP3.LUT R0, RZ, R0, RZ, 0x33, !PT ;  /* 0x00000000ff007212 */ /* 0x000fe200078e33ff */
[----:B------:R-:W-:Y:S01]  /*79b0*/  ULDC.64 UR14, c[0x0][0x590] ;  /* 0x00016400000e7ab9 */ /* 0x000fe20000000a00 */
[----:B-1----:R-:W-:-:S07]  /*79c0*/  IADD3 R3, R3, -0x1, RZ ;  /* 0xffffffff03037810 */ /* 0x002fce0007ffe0ff */
.L_x_200:
[----:B------:R-:W-:Y:S02]  /*79d0*/  ISETP.NE.U32.AND P0, PT, RZ, UR14, PT ;  /* 0x0000000eff007c0c */ /* 0x000fe4000bf05070 */
[----:B------:R-:W-:Y:S02]  /*79e0*/  R2UR UR19, R7 ;  /* 0x00000000071372ca */ /* 0x000fe400000e0000 */
[----:B------:R-:W-:Y:S02]  /*79f0*/  R2UR UR18, R6 ;  /* 0x00000000061272ca */ /* 0x000fe400000e0000 */
[----:B------:R-:W-:-:S09]  /*7a00*/  ISETP.NE.AND.EX P0, PT, RZ, UR15, PT, P0 ;  /* 0x0000000fff007c0c */ /* 0x000fd2000bf05300 */
[----:B------:R-:W-:Y:S02]  /*7a10*/  USHF.L.U32 UR19, UR19, 0x8, URZ ;  /* 0x0000000813137899 */ /* 0x000fe4000800063f */
[----:B------:R-:W-:Y:S02]  /*7a20*/  USHF.L.U32 UR18, UR18, 0x7, URZ ;  /* 0x0000000712127899 */ /* 0x000fe4000800063f */
[----:B--2-4-:R-:W-:Y:S10]  /*7a30*/  @!P0 BRA `(.L_x_145) ;  /* 0x00000000002c8947 */ /* 0x014ff40003800000 */
[----:B------:R-:W-:-:S04]  /*7a40*/  ISETP.NE.U32.AND P1, PT, RZ, UR4, PT ;  /* 0x00000004ff007c0c */ /* 0x000fc8000bf25070 */
[----:B------:R-:W-:-:S13]  /*7a50*/  ISETP.NE.AND.EX P1, PT, RZ, UR5, PT, P1 ;  /* 0x00000005ff007c0c */ /* 0x000fda000bf25310 */
[----:B------:R-:W-:Y:S05]  /*7a60*/  @!P1 BRA `(.L_x_146) ;  /* 0x0000000000189947 */ /* 0x000fea0003800000 */
[----:B---3--:R-:W1:Y:S01]  /*7a70*/  LDC.64 R4, c[0x0][0x588] ;  /* 0x00016200ff047b82 */ /* 0x008e620000000a00 */
[----:B------:R-:W-:-:S04]  /*7a80*/  IMAD R7, R13, UR14, RZ ;  /* 0x0000000e0d077c24 */ /* 0x000fc8000f8e02ff */
[----:B-1----:R-:W-:-:S05]  /*7a90*/  IMAD.WIDE R4, R7, 0x4, R4 ;  /* 0x0000000407047825 */ /* 0x002fca00078e0204 */
[----:B--2--5:R1:W5:Y:S01]  /*7aa0*/  LDG.E R12, desc[UR42][R4.64] ;  /* 0x0000002a040c7981 */ /* 0x024362000c1e1900 */
[----:B------:R-:W-:Y:S01]  /*7ab0*/  IMAD.MOV.U32 R8, RZ, RZ, 0x1 ;  /* 0x00000001ff087424 */ /* 0x000fe200078e00ff */
[----:B------:R-:W-:Y:S06]  /*7ac0*/  BRA `(.L_x_145) ;  /* 0x0000000000087947 */ /* 0x000fec0003800000 */
.L_x_146:
[----:B--2--5:R-:W4:Y:S01]  /*7ad0*/  LDC R12, c[0x0][0x580] ;  /* 0x00016000ff0c7b82 */ /* 0x024f220000000800 */
[----:B------:R-:W-:-:S07]  /*7ae0*/  IMAD.MOV.U32 R8, RZ, RZ, 0x1 ;  /* 0x00000001ff087424 */ /* 0x000fce00078e00ff */
.L_x_145:
[----:B------:R-:W-:Y:S05]  /*7af0*/  @!P0 BRA `(.L_x_147) ;  /* 0x00000000001c8947 */ /* 0x000fea0003800000 */
[----:B------:R-:W-:-:S13]  /*7b00*/  LOP3.LUT P2, RZ, R8, 0xff, RZ, 0xc0, !PT ;  /* 0x000000ff08ff7812 */ /* 0x000fda000784c0ff */
[----:B-1-3--:R-:W1:Y:S02]  /*7b10*/  @!P2 LDC.64 R4, c[0x0][0x588] ;  /* 0x00016200ff04ab82 */ /* 0x00ae640000000a00 */
[----:B-1----:R-:W-:-:S04]  /*7b20*/  @!P2 ISETP.NE.U32.AND P0, PT, R4, RZ, PT ;  /* 0x000000ff0400a20c */ /* 0x002fc80003f05070 */
[----:B------:R-:W-:Y:S02]  /*7b30*/  @!P2 ISETP.NE.AND.EX P1, PT, R5, RZ, PT, P0 ;  /* 0x000000ff0500a20c */ /* 0x000fe40003f25300 */
[----:B--2-45:R-:W-:Y:S02]  /*7b40*/  @P2 FSETP.EQ.AND P0, PT, R12, RZ, PT ;  /* 0x000000ff0c00220b */ /* 0x034fe40003f02000 */
[----:B------:R-:W-:Y:S01]  /*7b50*/  @!P2 PLOP3.LUT P0, PT, P1, PT, PT, 0x8, 0x0 ;  /* 0x000000000000a81c */ /* 0x000fe20000f0e170 */
[----:B------:R-:W-:-:S12]  /*7b60*/  BRA `(.L_x_148) ;  /* 0x0000000000047947 */ /* 0x000fd80003800000 */
.L_x_147:
[----:B--2-45:R-:W-:-:S13]  /*7b70*/  FSETP.EQ.AND P0, PT, R12, RZ, PT ;  /* 0x000000ff0c00720b */ /* 0x034fda0003f02000 */
.L_x_148:
[----:B------:R-:W-:Y:S02]  /*7b80*/  ISETP.NE.AND P2, PT, R9, 0x3, PT ;  /* 0x000000030900780c */ /* 0x000fe40003f45270 */
[----:B------:R-:W-:-:S04]  /*7b90*/  ELECT P1, URZ, PT ;  /* 0x00000000003f782f */ /* 0x000fc80003820000 */
[----:B------:R-:W-:-:S07]  /*7ba0*/  PLOP3.LUT P0, PT, P1, P0, PT, 0x20, 0x0 ;  /* 0x000000000000781c */ /* 0x000fce0000f00470 */
[----:B------:R-:W-:Y:S06]  /*7bb0*/  @!P2 BRA `(.L_x_149) ;  /* 0x000000000004a947 */ /* 0x000fec0003800000 */
[----:B------:R-:W-:Y:S01]  /*7bc0*/  BPT.TRAP 0x1 ;  /* 0x000000040000795c */ /* 0x000fe20000300000 */
.L_x_149:
[----:B------:R-:W2:Y:S01]  /*7bd0*/  S2UR UR37, SR_CgaCtaId ;  /* 0x00000000002579c3 */ /* 0x000ea20000008800 */
[----:B------:R-:W-:Y:S01]  /*7be0*/  UMOV UR13, 0x400 ;  /* 0x00000400000d7882 */ /* 0x000fe20000000000 */
[----:B-1-3--:R-:W-:-:S04]  /*7bf0*/  MOV R4, 0x1 ;  /* 0x0000000100047802 */ /* 0x00afc80000000f00 */
[----:B------:R-:W-:Y:S01]  /*7c00*/  SHF.L.U32 R4, R4, 0x1f, RZ ;  /* 0x0000001f04047819 */ /* 0x000fe200000006ff */
[----:B--2---:R-:W-:-:S09]  /*7c10*/  ULEA UR13, UR37, UR13, 0x18 ;  /* 0x0000000d250d7291 */ /* 0x004fd2000f8ec03f */
[----:B------:R-:W1:Y:S02]  /*7c20*/  SYNCS.PHASECHK.TRANS64.TRYWAIT P1, [UR13+0x60], R4 ;  /* 0x00006004ff0075a7 */ /* 0x000e64000802014d */
[----:B-1----:R-:W-:Y:S05]  /*7c30*/  @!P1 BRA `(.L_x_150) ;  /* 0x0000002400b49947 */ /* 0x002fea0003800000 */
.L_x_236:
[----:B------:R-:W-:Y:S04]  /*7c40*/  BSSY B0, `(.L_x_151) ;  /* 0x000000e000007945 */ /* 0x000fe80003800000 */
[----:B------:R-:W-:Y:S05]  /*7c50*/  @!P0 BRA `(.L_x_152) ;  /* 0x0000000000308947 */ /* 0x000fea0003800000 */
[----:B------:R-:W-:Y:S01]  /*7c60*/  R2UR UR20, R13 ;  /* 0x000000000d1472ca */ /* 0x000fe200000e0000 */
[----:B------:R-:W-:Y:S02]  /*7c70*/  UIADD3 UR8, UP0, UR22, 0x3f0, URZ ;  /* 0x000003f016087890 */ /* 0x000fe4000ff1e03f */
[----:B------:R-:W-:Y:S02]  /*7c80*/  UIADD3 UR16, UR13, 0x200, URZ ;  /* 0x000002000d107890 */ /* 0x000fe4000fffe03f */
[----:B------:R-:W-:Y:S02]  /*7c90*/  UIADD3 UR17, UR13, 0x40, URZ ;  /* 0x000000400d117890 */ /* 0x000fe4000fffe03f */
[----:B------:R-:W-:Y:S01]  /*7ca0*/  UIADD3.X UR9, URZ, UR23, URZ, UP0, !UPT ;  /* 0x000000173f097290 */ /* 0x000fe200087fe43f */
[----:B------:R-:W-:Y:S01]  /*7cb0*/  UMOV UR10, 0x0 ;  /* 0x00000000000a7882 */ /* 0x000fe20000000000 */
[----:B------:R-:W-:-:S07]  /*7cc0*/  UMOV UR11, 0x10000000 ;  /* 0x10000000000b7882 */ /* 0x000fce0000000000 */
[----:B------:R2:W-:Y:S02]  /*7cd0*/  UTMALDG.3D [UR16], [UR8], desc[UR10] ;  /* 0x00000a10080075b4 */ /* 0x0005e40008011000 */
[----:B--2---:R-:W-:Y:S05]  /*7ce0*/  @!P2 BRA `(.L_x_153) ;  /* 0x000000000004a947 */ /* 0x004fea0003800000 */
[----:B------:R-:W-:Y:S01]  /*7cf0*/  BPT.TRAP 0x1 ;  /* 0x000000040000795c */ /* 0x000fe20000300000 */
.L_x_153:
[----:B-1----:R-:W1:Y:S02]  /*7d00*/  LDC R5, c[0x0][0x800] ;  /* 0x00020000ff057b82 */ /* 0x002e640000000800 */
[----:B-1----:R2:W-:Y:S02]  /*7d10*/  SYNCS.ARRIVE.TRANS64.RED.A0TR RZ, [UR13+0x40], R5 ;  /* 0x00004005ffff79a7 */ /* 0x0025e4000830040d */
.L_x_152:
[----:B------:R-:W-:Y:S05]  /*7d20*/  BSYNC B0 ;  /* 0x0000000000007941 */ /* 0x000fea0003800000 */
.L_x_151:
[----:B------:R-:W-:Y:S05]  /*7d30*/  @!P2 BRA `(.L_x_154) ;  /* 0x000000000004a947 */ /* 0x000fea0003800000 */
[----:B------:R-:W-:Y:S01]  /*7d40*/  BPT.TRAP 0x1 ;  /* 0x000000040000795c */ /* 0x000fe20000300000 */
.L_x_154:
[----:B------:R-:W-:-:S04]  /*7d50*/  UIADD3 UR33, UR13, 0x40, URZ ;  /* 0x000000400d217890 */ /* 0x000fc8000fffe03f */
[----:B------:R-:W-:-:S09]  /*7d60*/  UPRMT UR16, UR37, 0x654, UR33 ;  /* 0x0000065425107896 */ /* 0x000fd20008000021 */
[----:B------:R-:W-:Y:S01]  /*7d70*/  SYNCS.ARRIVE.TRANS64.RED.A1T0 RZ, [UR16], RZ ;  /* 0x000000ffffff79a7 */ /* 0x000fe20008100410 */
[----:B------:R-:W-:Y:S05]  /*7d80*/  @!P2 BRA `(.L_x_155) ;  /* 0x000000000004a947 */ /* 0x000fea0003800000 */
[----:B------:R-:W-:Y:S01]  /*7d90*/  BPT.TRAP 0x1 ;  /* 0x000000040000795c */ /* 0x000fe20000300000 */
.L_x_155:
[----:B------:R-:W3:Y:S02]  /*7da0*/  SYNCS.PHASECHK.TRANS64.TRYWAIT P1, [UR13+0x68], R4 ;  /* 0x00006804ff0075a7 */ /* 0x000ee4000802014d */
[----:B---3--:R-:W-:Y:S05]  /*7db0*/  @!P1 BRA `(.L_x_156) ;  /* 0x00000024006c9947 */ /* 0x008fea0003800000 */
.L_x_237:
[----:B------:R-:W-:Y:S04]  /*7dc0*/  BSSY B0, `(.L_x_157) ;  /* 0x0000010000007945 */ /* 0x000fe80003800000 */
[----:B------:R-:W-:Y:S05]  /*7dd0*/  @!P0 BRA `(.L_x_158) ;  /* 0x0000000000388947 */ /* 0x000fea0003800000 */
[----:B------:R-:W-:Y:S01]  /*7de0*/  UIADD3 UR24, UP0, UR22, 0x3f0, URZ ;  /* 0x000003f016187890 */ /* 0x000fe2000ff1e03f */
[----:B------:R-:W-:Y:S01]  /*7df0*/  R2UR UR12, R13 ;  /* 0x000000000d0c72ca */ /* 0x000fe200000e0000 */
[----:B------:R-:W-:Y:S02]  /*7e00*/  UIADD3 UR11, UR19, 0x80, URZ ;  /* 0x00000080130b7890 */ /* 0x000fe4000fffe03f */
[----:B------:R-:W-:Y:S02]  /*7e10*/  UIADD3 UR8, UR13, 0x2200, URZ ;  /* 0x000022000d087890 */ /* 0x000fe4000fffe03f */
[----:B------:R-:W-:Y:S02]  /*7e20*/  UIADD3 UR9, UR13, 0x48, URZ ;  /* 0x000000480d097890 */ /* 0x000fe4000fffe03f */
[----:B------:R-:W-:Y:S01]  /*7e30*/  UIADD3.X UR25, URZ, UR23, URZ, UP0, !UPT ;  /* 0x000000173f197290 */ /* 0x000fe200087fe43f */
[----:B------:R-:W-:Y:S01]  /*7e40*/  UMOV UR26, 0x0 ;  /* 0x00000000001a7882 */ /* 0x000fe20000000000 */
[----:B------:R-:W-:Y:S01]  /*7e50*/  UMOV UR27, 0x10000000 ;  /* 0x10000000001b7882 */ /* 0x000fe20000000000 */
[----:B------:R-:W-:-:S06]  /*7e60*/  UMOV UR10, UR18 ;  /* 0x00000012000a7c82 */ /* 0x000fcc0008000000 */
[----:B------:R3:W-:Y:S02]  /*7e70*/  UTMALDG.3D [UR8], [UR24], desc[UR26] ;  /* 0x00001a08180075b4 */ /* 0x0007e40008011000 */
[----:B---3--:R-:W-:Y:S05]  /*7e80*/  @!P2 BRA `(.L_x_159) ;  /* 0x000000000004a947 */ /* 0x008fea0003800000 */
[----:B------:R-:W-:Y:S01]  /*7e90*/  BPT.TRAP 0x1 ;  /* 0x000000040000795c */ /* 0x000fe20000300000 */
.L_x_159:
[----:B-12---:R-:W1:Y:S02]  /*7ea0*/  LDC R5, c[0x0][0x800] ;  /* 0x00020000ff057b82 */ /* 0x006e640000000800 */
[----:B-1----:R3:W-:Y:S02]  /*7eb0*/  SYNCS.ARRIVE.TRANS64.RED.A0TR RZ, [UR13+0x48], R5 ;  /* 0x00004805ffff79a7 */ /* 0x0027e4000830040d */
.L_x_158:
[----:B------:R-:W-:Y:S05]  /*7ec0*/  BSYNC B0 ;  /* 0x0000000000007941 */ /* 0x000fea0003800000 */
.L_x_157:
[----:B------:R-:W-:Y:S05]  /*7ed0*/  @!P2 BRA `(.L_x_160) ;  /* 0x000000000004a947 */ /* 0x000fea0003800000 */
[----:B------:R-:W-:Y:S01]  /*7ee0*/  BPT.TRAP 0x1 ;  /* 0x000000040000795c */ /* 0x000fe20000300000 */
.L_x_160:
[----:B------:R-:W-:Y:S02]  /*7ef0*/  UIADD3 UR25, UR13, 0x48, URZ ;  /* 0x000000480d197890 */ /* 0x000fe4000fffe03f */
[----:B------:R-:W-:Y:S02]  /*7f00*/  UIADD3 UR10, UR18, 0x20, URZ ;  /* 0x00000020120a7890 */ /* 0x000fe4000fffe03f */
[----:B------:R-:W-:-:S09]  /*7f10*/  UPRMT UR20, UR37, 0x654, UR25 ;  /* 0x0000065425147896 */ /* 0x000fd20008000019 */
[----:B------:R-:W-:Y:S01]  /*7f20*/  SYNCS.ARRIVE.TRANS64.RED.A1T0 RZ, [UR20], RZ ;  /* 0x000000ffffff79a7 */ /* 0x000fe20008100414 */
[----:B------:R-:W-:Y:S05]  /*7f30*/  @!P2 BRA `(.L_x_161) ;  /* 0x000000000004a947 */ /* 0x000fea0003800000 */
[----:B------:R-:W-:Y:S01]  /*7f40*/  BPT.TRAP 0x1 ;  /* 0x000000040000795c */ /* 0x000fe20000300000 */
.L_x_161:
[----:B------:R-:W4:Y:S02]  /*7f50*/  SYNCS.PHASECHK.TRANS64.TRYWAIT P1, [UR13+0x70], R4 ;  /* 0x00007004ff0075a7 */ /* 0x000f24000802014d */
[----:B----4-:R-:W-:Y:S05]  /*7f60*/  @!P1 BRA `(.L_x_162) ;  /* 0x0000002400189947 */ /* 0x010fea0003800000 */
.L_x_238:
        /* <DEDUP_REMOVED lines=8> */
[----:B------:R-:W-:Y:S01]  /*7ff0*/  UMOV UR29, 0x10000000 ;  /* 0x10000000001d7882 */ /* 0x000fe20000000000 */
[----:B------:R-:W-:-:S06]  /*8000*/  UMOV UR11, UR19 ;  /* 0x00000013000b7c82 */ /* 0x000fcc0008000000 */
[----:B------:R4:W-:Y:S02]  /*8010*/  UTMALDG.3D [UR8], [UR26], desc[UR28] ;  /* 0x00001c081a0075b4 */ /* 0x0009e40008011000 */
[----:B----4-:R-:W-:Y:S05]  /*8020*/  @!P2 BRA `(.L_x_165) ;  /* 0x000000000004a947 */ /* 0x010fea0003800000 */
[----:B------:R-:W-:Y:S01]  /*8030*/  BPT.TRAP 0x1 ;  /* 0x000000040000795c */ /* 0x000fe20000300000 */
.L_x_165:
[----:B-123--:R-:W1:Y:S02]  /*8040*/  LDC R5, c[0x0][0x800] ;  /* 0x00020000ff057b82 */ /* 0x00ee640000000800 */
[----:B-1----:R4:W-:Y:S02]  /*8050*/  SYNCS.ARRIVE.TRANS64.RED.A0TR RZ, [UR13+0x50], R5 ;  /* 0x00005005ffff79a7 */ /* 0x0029e4000830040d */
.L_x_164:
[----:B------:R-:W-:Y:S05]  /*8060*/  BSYNC B0 ;  /* 0x0000000000007941 */ /* 0x000fea0003800000 */
.L_x_163:
[----:B------:R-:W-:Y:S05]  /*8070*/  @!P2 BRA `(.L_x_166) ;  /* 0x000000000004a947 */ /* 0x000fea0003800000 */
[----:B------:R-:W-:Y:S01]  /*8080*/  BPT.TRAP 0x1 ;  /* 0x000000040000795c */ /* 0x000fe20000300000 */
.L_x_166:
[----:B------:R-:W-:-:S04]  /*8090*/  UIADD3 UR17, UR13, 0x50, URZ ;  /* 0x000000500d117890 */ /* 0x000fc8000fffe03f */
[----:B------:R-:W-:-:S09]  /*80a0*/  UPRMT UR29, UR37, 0x654, UR17 ;  /* 0x00000654251d7896 */ /* 0x000fd20008000011 */
[----:B------:R-:W-:Y:S01]  /*80b0*/  SYNCS.ARRIVE.TRANS64.RED.A1T0 RZ, [UR29], RZ ;  /* 0x000000ffffff79a7 */ /* 0x000fe2000810041d */
[----:B------:R-:W-:Y:S05]  /*80c0*/  @!P2 BRA `(.L_x_167) ;  /* 0x000000000004a947 */ /* 0x000fea0003800000 */
[----:B------:R-:W-:Y:S01]  /*80d0*/  BPT.TRAP 0x1 ;  /* 0x000000040000795c */ /* 0x000fe20000300000 */
.L_x_167:
[----:B------:R-:W5:Y:S02]  /*80e0*/  SYNCS.PHASECHK.TRANS64.TRYWAIT P1, [UR13+0x78], R4 ;  /* 0x00007804ff0075a7 */ /* 0x000f64000802014d */
[----:B-----5:R-:W-:Y:S05]  /*80f0*/  @!P1 BRA `(.L_x_168) ;  /* 0x0000002000cc9947 */ /* 0x020fea0003800000 */
.L_x_239:
        /* <DEDUP_REMOVED lines=9> */
[----:B------:R-:W-:-:S07]  /*8190*/  UMOV UR31, 0x10000000 ;  /* 0x10000000001f7882 */ /* 0x000fce0000000000 */
[----:B------:R1:W-:Y:S02]  /*81a0*/  UTMALDG.3D [UR8], [UR26], desc[UR30] ;  /* 0x00001e081a0075b4 */ /* 0x0003e40008011000 */
[----:B-1----:R-:W-:Y:S05]  /*81b0*/  @!P2 BRA `(.L_x_171) ;  /* 0x000000000004a947 */ /* 0x002fea0003800000 */
[----:B------:R-:W-:Y:S01]  /*81c0*/  BPT.TRAP 0x1 ;  /* 0x000000040000795c */ /* 0x000fe20000300000 */
.L_x_171:
[----:B------:R-:W1:Y:S02]  /*81d0*/  LDC R4, c[0x0][0x800] ;  /* 0x00020000ff047b82 */ /* 0x000e640000000800 */
[----:B-1----:R1:W-:Y:S02]  /*81e0*/  SYNCS.ARRIVE.TRANS64.RED.A0TR RZ, [UR13+0x58], R4 ;  /* 0x00005804ffff79a7 */ /* 0x0023e4000830040d */
.L_x_170:
[----:B------:R-:W-:Y:S05]  /*81f0*/  BSYNC B0 ;  /* 0x0000000000007941 */ /* 0x000fea0003800000 */
.L_x_169:
[----:B------:R-:W-:Y:S05]  /*8200*/  @!P2 BRA `(.L_x_172) ;  /* 0x000000000004a947 */ /* 0x000fea0003800000 */
[----:B------:R-:W-:Y:S01]  /*8210*/  BPT.TRAP 0x1 ;  /* 0x000000040000795c */ /* 0x000fe20000300000 */
.L_x_172:
[----:B------:R-:W-:Y:S02]  /*8220*/  UIADD3 UR9, UR13, 0x58, URZ ;  /* 0x000000580d097890 */ /* 0x000fe4000fffe03f */
[----:B------:R-:W-:Y:S02]  /*8230*/  UIADD3 UR34, UR18, 0x40, URZ ;  /* 0x0000004012227890 */ /* 0x000fe4000fffe03f */
[----:B------:R-:W-:-:S09]  /*8240*/  UPRMT UR30, UR37, 0x654, UR9 ;  /* 0x00000654251e7896 */ /* 0x000fd20008000009 */
[----:B------:R-:W-:Y:S01]  /*8250*/  SYNCS.ARRIVE.TRANS64.RED.A1T0 RZ, [UR30], RZ ;  /* 0x000000ffffff79a7 */ /* 0x000fe2000810041e */
[----:B------:R-:W-:Y:S05]  /*8260*/  @!P2 BRA `(.L_x_173) ;  /* 0x000000000004a947 */ /* 0x000fea0003800000 */
[----:B------:R-:W-:Y:S01]  /*8270*/  BPT.TRAP 0x1 ;  /* 0x000000040000795c */ /* 0x000fe20000300000 */
.L_x_173:
[----:B-1----:R-:W-:-:S04]  /*8280*/  SHF.L.U32 R4, RZ, 0x1f, RZ ;  /* 0x0000001fff047819 */ /* 0x002fc800000006ff */
[----:B------:R-:W1:Y:S02]  /*8290*/  SYNCS.PHASECHK.TRANS64.TRYWAIT P1, [UR13+0x60], R4 ;  /* 0x00006004ff0075a7 */ /* 0x000e64000802014d */
[----:B-1----:R-:W-:Y:S05]  /*82a0*/  @!P1 BRA `(.L_x_174) ;  /* 0x0000002000789947 */ /* 0x002fea0003800000 */
.L_x_240:
[----:B------:R-:W-:Y:S04]  /*82b0*/  BSSY B0, `(.L_x_175) ;  /* 0x000000e000007945 */ /* 0x000fe80003800000 */
[----:B------:R-:W-:Y:S05]  /*82c0*/  @!P0 BRA `(.L_x_176) ;  /* 0x0000000000308947 */ /* 0x000fea0003800000 */
[----:B------:R-:W-:Y:S01]  /*82d0*/  R2UR UR36, R13 ;  /* 0x000000000d2472ca */ /* 0x000fe200000e0000 */
[----:B------:R-:W-:Y:S02]  /*82e0*/  UIADD3 UR10, UP0, UR22, 0x3f0, URZ ;  /* 0x000003f0160a7890 */ /* 0x000fe4000ff1e03f */
[----:B------:R-:W-:Y:S02]  /*82f0*/  UIADD3 UR32, UR13, 0x200, URZ ;  /* 0x000002000d207890 */ /* 0x000fe4000fffe03f */
[----:B------:R-:W-:Y:S01]  /*8300*/  UIADD3.X UR11, URZ, UR23, URZ, UP0, !UPT ;  /* 0x000000173f0b7290 */ /* 0x000fe200087fe43f */
[----:B------:R-:W-:Y:S01]  /*8310*/  UMOV UR26, 0x0 ;  /* 0x00000000001a7882 */ /* 0x000fe20000000000 */
[----:B------:R-:W-:Y:S01]  /*8320*/  UMOV UR27, 0x10000000 ;  /* 0x10000000001b7882 */ /* 0x000fe20000000000 */
[----:B------:R-:W-:-:S06]  /*8330*/  UMOV UR35, UR19 ;  /* 0x0000001300237c82 */ /* 0x000fcc0008000000 */
[----:B------:R1:W-:Y:S02]  /*8340*/  UTMALDG.3D [UR32], [UR10], desc[UR26] ;  /* 0x00001a200a0075b4 */ /* 0x0003e40008011000 */
[----:B-1----:R-:W-:Y:S05]  /*8350*/  @!P2 BRA `(.L_x_177) ;  /* 0x000000000004a947 */ /* 0x002fea0003800000 */
[----:B------:R-:W-:Y:S01]  /*8360*/  BPT.TRAP 0x1 ;  /* 0x000000040000795c */ /* 0x000fe20000300000 */
.L_x_177:
[----:B--234-:R-:W1:Y:S02]  /*8370*/  LDC R5, c[0x0][0x800] ;  /* 0x00020000ff057b82 */ /* 0x01ce640000000800 */
[----:B-1----:R1:W-:Y:S02]  /*8380*/  SYNCS.ARRIVE.TRANS64.RED.A0TR RZ, [UR13+0x40], R5 ;  /* 0x00004005ffff79a7 */ /* 0x0023e4000830040d */
.L_x_176:
[----:B------:R-:W-:Y:S05]  /*8390*/  BSYNC B0 ;  /* 0x0000000000007941 */ /* 0x000fea0003800000 */
.L_x_175:
[----:B------:R-:W-:Y:S05]  /*83a0*/  @!P2 BRA `(.L_x_178) ;  /* 0x000000000004a947 */ /* 0x000fea0003800000 */
[----:B------:R-:W-:Y:S01]  /*83b0*/  BPT.TRAP 0x1 ;  /* 0x000000040000795c */ /* 0x000fe20000300000 */
.L_x_178:
[----:B------:R-:W-:Y:S01]  /*83c0*/  SYNCS.ARRIVE.TRANS64.RED.A1T0 RZ, [UR16], RZ ;  /* 0x000000ffffff79a7 */ /* 0x000fe20008100410 */
[----:B------:R-:W-:Y:S05]  /*83d0*/  @!P2 BRA `(.L_x_179) ;  /* 0x000000000004a947 */ /* 0x000fea0003800000 */
[----:B------:R-:W-:Y:S01]  /*83e0*/  BPT.TRAP 0x1 ;  /* 0x000000040000795c */ /* 0x000fe20000300000 */
.L_x_179:
[----:B------:R-:W5:Y:S02]  /*83f0*/  SYNCS.PHASECHK.TRANS64.TRYWAIT P1, [UR13+0x68], R4 ;  /* 0x00006804ff0075a7 */ /* 0x000f64000802014d */
[----:B-----5:R-:W-:Y:S05]  /*8400*/  @!P1 BRA `(.L_x_180) ;  /* 0x0000002000389947 */ /* 0x020fea0003800000 */
.L_x_241:
        /* <DEDUP_REMOVED lines=13> */
.L_x_183:
[----:B--234-:R-:W1:Y:S02]  /*84e0*/  LDC R5, c[0x0][0x800] ;  /* 0x00020000ff057b82 */ /* 0x01ce640000000800 */
[----:B-1----:R1:W-:Y:S02]  /*84f0*/  SYNCS.ARRIVE.TRANS64.RED.A0TR RZ, [UR13+0x48], R5 ;  /* 0x00004805ffff79a7 */ /* 0x0023e4000830040d */
.L_x_182:
[----:B------:R-:W-:Y:S05]  /*8500*/  BSYNC B0 ;  /* 0x0000000000007941 */ /* 0x000fea0003800000 */
.L_x_181:
[----:B------:R-:W-:Y:S05]  /*8510*/  @!P2 BRA `(.L_x_184) ;  /* 0x000000000004a947 */ /* 0x000fea0003800000 */
[----:B------:R-:W-:Y:S01]  /*8520*/  BPT.TRAP 0x1 ;  /* 0x000000040000795c */ /* 0x000fe20000300000 */
.L_x_184:
[----:B------:R-:W-:Y:S01]  /*8530*/  SYNCS.ARRIVE.TRANS64.RED.A1T0 RZ, [UR20], RZ ;  /* 0x000000ffffff79a7 */ /* 0x000fe20008100414 */
[----:B------:R-:W-:Y:S01]  /*8540*/  UIADD3 UR18, UR18, 0x60, URZ ;  /* 0x0000006012127890 */ /* 0x000fe2000fffe03f */
[----:B------:R-:W-:Y:S11]  /*8550*/  @!P2 BRA `(.L_x_185) ;  /* 0x000000000004a947 */ /* 0x000ff60003800000 */
[----:B------:R-:W-:Y:S01]  /*8560*/  BPT.TRAP 0x1 ;  /* 0x000000040000795c */ /* 0x000fe20000300000 */
.L_x_185:
[----:B------:R-:W5:Y:S02]  /*8570*/  SYNCS.PHASECHK.TRANS64.TRYWAIT P1, [UR13+0x70], R4 ;  /* 0x00007004ff0075a7 */ /* 0x000f64000802014d */
[----:B-----5:R-:W-:Y:S05]  /*8580*/  @!P1 BRA `(.L_x_186) ;  /* 0x0000001c00f09947 */ /* 0x020fea0003800000 */
.L_x_242:
[----:B------:R-:W-:Y:S04]  /*8590*/  BSSY B0, `(.L_x_187) ;  /* 0x000000d000007945 */ /* 0x000fe80003800000 */
[----:B------:R-:W-:Y:S05]  /*85a0*/  @!P0 BRA `(.L_x_188) ;  /* 0x00000000002c8947 */ /* 0x000fea0003800000 */
[----:B------:R-:W-:Y:S01]  /*85b0*/  R2UR UR20, R13 ;  /* 0x000000000d1472ca */ /* 0x000fe200000e0000 */
[----:B------:R-:W-:Y:S02]  /*85c0*/  UIADD3 UR10, UP0, UR22, 0x3f0, URZ ;  /* 0x000003f0160a7890 */ /* 0x000fe4000ff1e03f */
[----:B------:R-:W-:Y:S02]  /*85d0*/  UIADD3 UR16, UR13, 0x4200, URZ ;  /* 0x000042000d107890 */ /* 0x000fe4000fffe03f */
[----:B------:R-:W-:Y:S01]  /*85e0*/  UIADD3.X UR11, URZ, UR23, URZ, UP0, !UPT ;  /* 0x000000173f0b7290 */ /* 0x000fe200087fe43f */
[----:B------:R-:W-:Y:S01]  /*85f0*/  UMOV UR24, 0x0 ;  /* 0x0000000000187882 */ /* 0x000fe20000000000 */
[----:B------:R-:W-:-:S07]  /*8600*/  UMOV UR25, 0x10000000 ;  /* 0x1000000000197882 */ /* 0x000fce0000000000 */
[----:B------:R1:W-:Y:S02]  /*8610*/  UTMALDG.3D [UR16], [UR10], desc[UR24] ;  /* 0x000018100a0075b4 */ /* 0x0003e40008011000 */
[----:B-1----:R-:W-:Y:S05]  /*8620*/  @!P2 BRA `(.L_x_189) ;  /* 0x000000000004a947 */ /* 0x002fea0003800000 */
[----:B------:R-:W-:Y:S01]  /*8630*/  BPT.TRAP 0x1 ;  /* 0x000000040000795c */ /* 0x000fe20000300000 */
.L_x_189:
[----:B--234-:R-:W1:Y:S02]  /*8640*/  LDC R5, c[0x0][0x800] ;  /* 0x00020000ff057b82 */ /* 0x01ce640000000800 */
[----:B-1----:R1:W-:Y:S02]  /*8650*/  SYNCS.ARRIVE.TRANS64.RED.A0TR RZ, [UR13+0x50], R5 ;  /* 0x00005005ffff79a7 */ /* 0x0023e4000830040d */
.L_x_188:
[----:B------:R-:W-:Y:S05]  /*8660*/  BSYNC B0 ;  /* 0x0000000000007941 */ /* 0x000fea0003800000 */
.L_x_187:
[----:B------:R-:W-:Y:S05]  /*8670*/  @!P2 BRA `(.L_x_190) ;  /* 0x000000000004a947 */ /* 0x000fea0003800000 */
[----:B------:R-:W-:Y:S01]  /*8680*/  BPT.TRAP 0x1 ;  /* 0x000000040000795c */ /* 0x000fe20000300000 */
.L_x_190:
[----:B------:R-:W-:Y:S01]  /*8690*/  SYNCS.ARRIVE.TRANS64.RED.A1T0 RZ, [UR29], RZ ;  /* 0x000000ffffff79a7 */ /* 0x000fe2000810041d */
[----:B------:R-:W-:Y:S05]  /*86a0*/  @!P2 BRA `(.L_x_191) ;  /* 0x000000000004a947 */ /* 0x000fea0003800000 */
[----:B------:R-:W-:Y:S01]  /*86b0*/  BPT.TRAP 0x1 ;  /* 0x000000040000795c */ /* 0x000fe20000300000 */
.L_x_191:
[----:B------:R-:W5:Y:S02]  /*86c0*/  SYNCS.PHASECHK.TRANS64.TRYWAIT P1, [UR13+0x78], R4 ;  /* 0x00007804ff0075a7 */ /* 0x000f64000802014d */
[----:B-----5:R-:W-:Y:S05]  /*86d0*/  @!P1 BRA `(.L_x_192) ;  /* 0x0000001c00b49947 */ /* 0x020fea0003800000 */
.L_x_243:
        /* <DEDUP_REMOVED lines=13> */
.L_x_195:
[----:B------:R-:W1:Y:S02]  /*87b0*/  LDC R4, c[0x0][0x800] ;  /* 0x00020000ff047b82 */ /* 0x000e640000000800 */
[----:B-1----:R1:W-:Y:S02]  /*87c0*/  SYNCS.ARRIVE.TRANS64.RED.A0TR RZ, [UR13+0x58], R4 ;  /* 0x00005804ffff79a7 */ /* 0x0023e4000830040d */
.L_x_194:
[----:B------:R-:W-:Y:S05]  /*87d0*/  BSYNC B0 ;  /* 0x0000000000007941 */ /* 0x000fea0003800000 */
.L_x_193:
[----:B------:R-:W-:Y:S05]  /*87e0*/  @!P2 BRA `(.L_x_196) ;  /* 0x000000000004a947 */ /* 0x000fea0003800000 */
[----:B------:R-:W-:Y:S01]  /*87f0*/  BPT.TRAP 0x1 ;  /* 0x000000040000795c */ /* 0x000fe20000300000 */
.L_x_196:
[----:B------:R-:W-:Y:S01]  /*8800*/  IADD3 R16, P0, R16, UR40, RZ ;  /* 0x0000002810107c10 */ /* 0x000fe2000ff1e0ff */
[----:B------:R-:W-:Y:S01]  /*8810*/  SYNCS.ARRIVE.TRANS64.RED.A1T0 RZ, [UR30], RZ ;  /* 0x000000ffffff79a7 */ /* 0x000fe2000810041e */
[----:B-1----:R-:W-:Y:S01]  /*8820*/  PRMT R4, RZ, 0x7610, R4 ;  /* 0x00007610ff047816 */ /* 0x002fe20000000004 */
[----:B------:R-:W-:Y:S01]  /*8830*/  IMAD.MOV.U32 R7, RZ, RZ, -0x1 ;  /* 0xffffffffff077424 */ /* 0x000fe200078e00ff */
[----:B------:R-:W-:Y:S01]  /*8840*/  IADD3.X R17, R17, UR39, RZ, P0, !PT ;  /* 0x0000002711117c10 */ /* 0x000fe200087fe4ff */
[----:B------:R-:W-:Y:S01]  /*8850*/  IMAD.MOV.U32 R6, RZ, RZ, -0x1 ;  /* 0xffffffffff067424 */ /* 0x000fe200078e00ff */
[----:B------:R-:W-:Y:S02]  /*8860*/  ISETP.GE.U32.AND P0, PT, R16, UR6, PT ;  /* 0x0000000610007c0c */ /* 0x000fe4000bf06070 */
[----:B------:R-:W-:Y:S02]  /*8870*/  MOV R13, 0xffffffff ;  /* 0xffffffff000d7802 */ /* 0x000fe40000000f00 */
[----:B------:R-:W-:-:S13]  /*8880*/  ISETP.GE.U32.AND.EX P0, PT, R17, UR7, PT, P0 ;  /* 0x0000000711007c0c */ /* 0x000fda000bf06100 */
[----:B------:R-:W-:Y:S05]  /*8890*/  @P0 BRA `(.L_x_197) ;  /* 0x00000004004c0947 */ /* 0x000fea0003800000 */
[----:B------:R-:W1:Y:S01]  /*88a0*/  S2R R25, SR_CTAID.X ;  /* 0x0000000000197919 */ /* 0x000e620000002500 */
[----:B------:R-:W5:Y:S01]  /*88b0*/  LDC.64 R14, c[0x0][0x8d0] ;  /* 0x00023400ff0e7b82 */ /* 0x000f620000000a00 */
[----:B------:R-:W-:Y:S01]  /*88c0*/  ULDC UR8, c[0x0][0x150] ;  /* 0x0000540000087ab9 */ /* 0x000fe20000000800 */
[----:B--234-:R-:W-:Y:S01]  /*88d0*/  IMAD.MOV.U32 R5, RZ, RZ, R17 ;  /* 0x000000ffff057224 */ /* 0x01cfe200078e0011 */
[----:B------:R-:W2:Y:S05]  /*88e0*/  S2R R20, SR_CTAID.Y ;  /* 0x0000000000147919 */ /* 0x000eaa0000002600 */
[----:B------:R-:W3:Y:S08]  /*88f0*/  LDC R18, c[0x0][0x144] ;  /* 0x00005100ff127b82 */ /* 0x000ef00000000800 */
[----:B------:R-:W4:Y:S08]  /*8900*/  LDC R21, c[0x0][0x148] ;  /* 0x00005200ff157b82 */ /* 0x000f300000000800 */
[----:B------:R-:W3:Y:S01]  /*8910*/  LDC R23, c[0x0][0x8d8] ;  /* 0x00023600ff177b82 */ /* 0x000ee20000000800 */
[----:B-----5:R-:W-:-:S04]  /*8920*/  ISETP.NE.U32.AND P0, PT, R14, RZ, PT ;  /* 0x000000ff0e00720c */ /* 0x020fc80003f05070 */
[----:B------:R-:W-:Y:S02]  /*8930*/  ISETP.NE.AND.EX P0, PT, R15, RZ, PT, P0 ;  /* 0x000000ff0f00720c */ /* 0x000fe40003f05300 */
[----:B-1----:R-:W-:Y:S01]  /*8940*/  I2FP.F32.U32 R4, R25 ;  /* 0x0000001900047245 */ /* 0x002fe20000201000 */
[----:B------:R-:W1:Y:S04]  /*8950*/  LDC.64 R10, c[0x0][0x8c8] ;  /* 0x00023200ff0a7b82 */ /* 0x000e680000000a00 */
[----:B------:R-:W-:Y:S01]  /*8960*/  FMUL R6, R4, UR8 ;  /* 0x0000000804067c20 */ /* 0x000fe20008400000 */
[----:B--2---:R-:W-:Y:S01]  /*8970*/  I2FP.F32.U32 R4, R20 ;  /* 0x0000001400047245 */ /* 0x004fe20000201000 */
[----:B------:R-:W-:Y:S02]  /*8980*/  ULDC UR8, c[0x0][0x154] ;  /* 0x0000550000087ab9 */ /* 0x000fe40000000800 */
[----:B------:R2:W1:Y:S02]  /*8990*/  F2I.U32.TRUNC.NTZ R24, R6 ;  /* 0x0000000600187305 */ /* 0x000464000020f000 */
[----:B------:R-:W-:Y:S01]  /*89a0*/  FMUL R22, R4, UR8 ;  /* 0x0000000804167c20 */ /* 0x000fe20008400000 */
[----:B------:R-:W-:-:S05]  /*89b0*/  IMAD.MOV.U32 R4, RZ, RZ, R16 ;  /* 0x000000ffff047224 */ /* 0x000fca00078e0010 */
[----:B------:R-:W1:Y:S01]  /*89c0*/  F2I.U32.TRUNC.NTZ R22, R22 ;  /* 0x0000001600167305 */ /* 0x000e62000020f000 */
[----:B--234-:R-:W-:Y:S05]  /*89d0*/  @!P0 BRA `(.L_x_198) ;  /* 0x0000000000288947 */ /* 0x01cfea0003800000 */
[----:B------:R-:W2:Y:S02]  /*89e0*/  LDC R5, c[0x0][0x8dc] ;  /* 0x00023700ff057b82 */ /* 0x000ea40000000800 */
[----:B--2---:R-:W-:-:S04]  /*89f0*/  IADD3 R5, P0, R16, R5, RZ ;  /* 0x0000000510057210 */ /* 0x004fc80007f1e0ff */
[----:B------:R-:W-:-:S05]  /*8a00*/  IADD3.X R13, RZ, R17, RZ, P0, !PT ;  /* 0x00000011ff0d7210 */ /* 0x000fca00007fe4ff */
[----:B------:R-:W-:-:S04]  /*8a10*/  IMAD.WIDE.U32 R6, R13, R14, RZ ;  /* 0x0000000e0d067225 */ /* 0x000fc800078e00ff */
[----:B------:R-:W-:-:S04]  /*8a20*/  IMAD.WIDE.U32 R6, P0, R5, R15, R6 ;  /* 0x0000000f05067225 */ /* 0x000fc80007800006 */
[----:B------:R-:W-:-:S04]  /*8a30*/  IMAD.WIDE.U32 R4, R5, R14, RZ ;  /* 0x0000000e05047225 */ /* 0x000fc800078e00ff */
[----:B------:R-:W-:Y:S01]  /*8a40*/  IMAD.MOV.U32 R4, RZ, RZ, R7 ;  /* 0x000000ffff047224 */ /* 0x000fe200078e0007 */
[----:B------:R-:W-:Y:S01]  /*8a50*/  IADD3 RZ, P1, R5, R6, RZ ;  /* 0x0000000605ff7210 */ /* 0x000fe20007f3e0ff */
[----:B------:R-:W-:-:S04]  /*8a60*/  IMAD.X R5, RZ, RZ, RZ, P0 ;  /* 0x000000ffff057224 */ /* 0x000fc800000e06ff */
[----:B------:R-:W-:-:S08]  /*8a70*/  IMAD.WIDE.U32.X R4, R13, R15, R4, P1 ;  /* 0x0000000f0d047225 */ /* 0x000fd000008e0404 */
.L_x_198:
[----:B------:R-:W-:Y:S01]  /*8a80*/  ISETP.NE.AND P2, PT, R2, 0x1, PT ;  /* 0x000000010200780c */ /* 0x000fe20003f45270 */
[----:B------:R-:W2:Y:S01]  /*8a90*/  LDC.64 R14, c[0x0][0x8e8] ;  /* 0x00023a00ff0e7b82 */ /* 0x000ea20000000a00 */
[----:B-1----:R-:W-:Y:S01]  /*8aa0*/  IADD3 R24, -R24, RZ, RZ ;  /* 0x000000ff18187210 */ /* 0x002fe20007ffe1ff */
[----:B------:R-:W-:Y:S01]  /*8ab0*/  IMAD.MOV R22, RZ, RZ, -R22 ;  /* 0x000000ffff167224 */ /* 0x000fe200078e0a16 */
[-CC-:B------:R-:W-:Y:S02]  /*8ac0*/  SHF.R.U64 R13, R4, R23.reuse, R5.reuse ;  /* 0x00000017040d7219 */ /* 0x180fe40000001205 */
[----:B------:R-:W-:Y:S01]  /*8ad0*/  SHF.R.U32.HI R23, RZ, R23, R5 ;  /* 0x00000017ff177219 */ /* 0x000fe20000011605 */
[----:B------:R-:W-:Y:S01]  /*8ae0*/  IMAD R18, R18, R24, R25 ;  /* 0x0000001812127224 */ /* 0x000fe200078e0219 */
[----:B------:R-:W-:Y:S01]  /*8af0*/  IADD3 R25, P0, RZ, -R13, RZ ;  /* 0x8000000dff197210 */ /* 0x000fe20007f1e0ff */
[----:B------:R-:W1:Y:S03]  /*8b00*/  LDC R7, c[0x0][0x8c0] ;  /* 0x00023000ff077b82 */ /* 0x000e660000000800 */
[----:B------:R-:W-:Y:S01]  /*8b10*/  IADD3.X R23, RZ, ~R23, RZ, P0, !PT ;  /* 0x80000017ff177210 */ /* 0x000fe200007fe4ff */
[----:B------:R-:W-:-:S02]  /*8b20*/  @P2 IMAD R18, R21, R22, R20 ;  /* 0x0000001615122224 */ /* 0x000fc400078e0214 */
[-C--:B------:R-:W-:Y:S02]  /*8b30*/  IMAD.WIDE.U32 R4, R25, R10.reuse, R16 ;  /* 0x0000000a19047225 */ /* 0x080fe400078e0010 */
[----:B------:R-:W3:Y:S02]  /*8b40*/  LDC R22, c[0x0][0x8b0] ;  /* 0x00022c00ff167b82 */ /* 0x000ee40000000800 */
[----:B------:R-:W-:-:S04]  /*8b50*/  IMAD R6, R23, R10, RZ ;  /* 0x0000000a17067224 */ /* 0x000fc800078e02ff */
[----:B------:R-:W-:Y:S02]  /*8b60*/  IMAD R11, R25, R11, R6 ;  /* 0x0000000b190b7224 */ /* 0x000fe400078e0206 */
[----:B------:R-:W4:Y:S01]  /*8b70*/  LDC R27, c[0x0][0x900] ;  /* 0x00024000ff1b7b82 */ /* 0x000f220000000800 */
[----:B--2---:R-:W-:Y:S01]  /*8b80*/  ISETP.NE.U32.AND P0, PT, R14, RZ, PT ;  /* 0x000000ff0e00720c */ /* 0x004fe20003f05070 */
[----:B------:R-:W-:-:S03]  /*8b90*/  IMAD.IADD R6, R5, 0x1, R11 ;  /* 0x0000000105067824 */ /* 0x000fc600078e020b */
[----:B------:R-:W-:-:S03]  /*8ba0*/  ISETP.NE.AND.EX P0, PT, R15, RZ, PT, P0 ;  /* 0x000000ff0f00720c */ /* 0x000fc60003f05300 */
[----:B------:R-:W2:Y:S01]  /*8bb0*/  LDC R23, c[0x0][0x8f0] ;  /* 0x00023c00ff177b82 */ /* 0x000ea20000000800 */
[-CC-:B-1----:R-:W-:Y:S02]  /*8bc0*/  SHF.R.U64 R20, R4, R7.reuse, R6.reuse ;  /* 0x0000000704147219 */ /* 0x182fe40000001206 */
[----:B------:R-:W-:-:S05]  /*8bd0*/  SHF.R.U32.HI R7, RZ, R7, R6 ;  /* 0x00000007ff077219 */ /* 0x000fca0000011606 */
[----:B------:R-:W1:Y:S01]  /*8be0*/  LDC R11, c[0x0][0x8e0] ;  /* 0x00023800ff0b7b82 */ /* 0x000e620000000800 */
[-CC-:B---3--:R-:W-:Y:S02]  /*8bf0*/  SHF.R.U64 R25, R20, R22.reuse, R7.reuse ;  /* 0x0000001614197219 */ /* 0x188fe40000001207 */
[----:B------:R-:W-:-:S05]  /*8c00*/  SHF.R.U32.HI R4, RZ, R22, R7 ;  /* 0x00000016ff047219 */ /* 0x000fca0000011607 */
[----:B------:R-:W3:Y:S01]  /*8c10*/  LDC R21, c[0x0][0x8b8] ;  /* 0x00022e00ff157b82 */ /* 0x000ee20000000800 */
[-CC-:B----4-:R-:W-:Y:S02]  /*8c20*/  SHF.R.U64 R22, R25, R27.reuse, R4.reuse ;  /* 0x0000001b19167219 */ /* 0x190fe40000001204 */
[----:B------:R-:W-:Y:S02]  /*8c30*/  SHF.R.U32.HI R27, RZ, R27, R4 ;  /* 0x0000001bff1b7219 */ /* 0x000fe40000011604 */
[----:B------:R-:W-:-:S03]  /*8c40*/  MOV R4, R22 ;  /* 0x0000001600047202 */ /* 0x000fc60000000f00 */
[----:B------:R-:W4:Y:S01]  /*8c50*/  LDC R10, c[0x0][0x8a8] ;  /* 0x00022a00ff0a7b82 */ /* 0x000f220000000800 */
[----:B------:R-:W-:Y:S01]  /*8c60*/  IMAD.MOV.U32 R5, RZ, RZ, R27 ;  /* 0x000000ffff057224 */ /* 0x000fe200078e001b */
[----:B------:R-:W-:Y:S06]  /*8c70*/  @!P0 BRA `(.L_x_199) ;  /* 0x0000000000288947 */ /* 0x000fec0003800000 */
[----:B------:R-:W5:Y:S02]  /*8c80*/  LDC R5, c[0x0][0x8f4] ;  /* 0x00023d00ff057b82 */ /* 0x000f640000000800 */
[----:B-----5:R-:W-:-:S04]  /*8c90*/  IADD3 R5, P0, R22, R5, RZ ;  /* 0x0000000516057210 */ /* 0x020fc80007f1e0ff */
[----:B------:R-:W-:-:S05]  /*8ca0*/  IADD3.X R27, RZ, R27, RZ, P0, !PT ;  /* 0x0000001bff1b7210 */ /* 0x000fca00007fe4ff */
[----:B------:R-:W-:-:S04]  /*8cb0*/  IMAD.WIDE.U32 R6, R27, R14, RZ ;  /* 0x0000000e1b067225 */ /* 0x000fc800078e00ff */
[----:B------:R-:W-:-:S04]  /*8cc0*/  IMAD.WIDE.U32 R6, P0, R5, R15, R6 ;  /* 0x0000000f05067225 */ /* 0x000fc80007800006 */
[----:B------:R-:W-:Y:S01]  /*8cd0*/  IMAD.WIDE.U32 R4, R5, R14, RZ ;  /* 0x0000000e05047225 */ /* 0x000fe200078e00ff */
[----:B------:R-:W-:-:S04]  /*8ce0*/  MOV R4, R7 ;  /* 0x0000000700047202 */ /* 0x000fc80000000f00 */
[----:B------:R-:W-:Y:S01]  /*8cf0*/  IADD3 RZ, P1, R5, R6, RZ ;  /* 0x0000000605ff7210 */ /* 0x000fe20007f3e0ff */
[----:B------:R-:W-:-:S04]  /*8d00*/  IMAD.X R5, RZ, RZ, RZ, P0 ;  /* 0x000000ffff057224 */ /* 0x000fc800000e06ff */
[----:B------:R-:W-:-:S08]  /*8d10*/  IMAD.WIDE.U32.X R4, R27, R15, R4, P1 ;  /* 0x0000000f1b047225 */ /* 0x000fd000008e0404 */
.L_x_199:
[----:B--2---:R-:W-:Y:S02]  /*8d20*/  SHF.R.U64 R4, R4, R23, R5 ;  /* 0x0000001704047219 */ /* 0x004fe40000001205 */
[----:B------:R-:W-:Y:S02]  /*8d30*/  LOP3.LUT R25, R25, R0, RZ, 0xc0, !PT ;  /* 0x0000000019197212 */ /* 0x000fe400078ec0ff */
[----:B------:R-:W-:Y:S01]  /*8d40*/  LOP3.LUT R20, R20, R3, RZ, 0xc0, !PT ;  /* 0x0000000314147212 */ /* 0x000fe200078ec0ff */
[----:B------:R-:W-:Y:S02]  /*8d50*/  IMAD.MOV R5, RZ, RZ, -R4 ;  /* 0x000000ffff057224 */ /* 0x000fe400078e0a04 */
[----:B------:R-:W-:Y:S01]  /*8d60*/  IMAD R25, R4, UR21, R25 ;  /* 0x0000001504197c24 */ /* 0x000fe2000f8e0219 */
[----:B------:R-:W-:Y:S01]  /*8d70*/  MOV R4, 0x1 ;  /* 0x0000000100047802 */ /* 0x000fe20000000f00 */
[----:B-1----:R-:W-:Y:S02]  /*8d80*/  IMAD R11, R5, R11, R22 ;  /* 0x0000000b050b7224 */ /* 0x002fe400078e0216 */
[----:B---3--:R-:W-:-:S02]  /*8d90*/  IMAD R18, R25, R21, R18 ;  /* 0x0000001519127224 */ /* 0x008fc400078e0212 */
[----:B----4-:R-:W-:-:S05]  /*8da0*/  IMAD R11, R11, R10, R20 ;  /* 0x0000000a0b0b7224 */ /* 0x010fca00078e0214 */
[----:B------:R-:W-:Y:S02]  /*8db0*/  SEL R6, R11, R18, !P2 ;  /* 0x000000120b067207 */ /* 0x000fe40005000000 */
[----:B------:R-:W-:-:S07]  /*8dc0*/  SEL R7, R18, R11, !P2 ;  /* 0x0000000b12077207 */ /* 0x000fce0005000000 */
.L_x_197:
[----:B------:R-:W-:-:S13]  /*8dd0*/  LOP3.LUT P0, RZ, R4, 0xff, RZ, 0xc0, !PT ;  /* 0x000000ff04ff7812 */ /* 0x000fda000780c0ff */
[----:B------:R-:W-:Y:S05]  /*8de0*/  @P0 BRA `(.L_x_200) ;  /* 0xffffffe800f80947 */ /* 0x000fea000383ffff */
.L_x_144:
[----:B------:R-:W-:-:S13]  /*8df0*/  ELECT P0, URZ, PT ;  /* 0x00000000003f782f */ /* 0x000fda0003800000 */
[----:B------:R-:W-:Y:S05]  /*8e00*/  @!P0 BRA `(.L_x_9) ;  /* 0x0000001000508947 */ /* 0x000fea0003800000 */
[----:B------:R-:W-:-:S04]  /*8e10*/  LOP3.LUT R19, R19, 0x2, RZ, 0xfc, !PT ;  /* 0x0000000213137812 */ /* 0x000fc800078efcff */
[----:B------:R-:W-:-:S13]  /*8e20*/  ISETP.NE.AND P1, PT, R19, 0x3, PT ;  /* 0x000000031300780c */ /* 0x000fda0003f25270 */
[----:B------:R-:W-:Y:S05]  /*8e30*/  @!P1 BRA `(.L_x_201) ;  /* 0x0000000000049947 */ /* 0x000fea0003800000 */
[----:B------:R-:W-:Y:S01]  /*8e40*/  BPT.TRAP 0x1 ;  /* 0x000000040000795c */ /* 0x000fe20000300000 */
.L_x_201:
[----:B-1----:R-:W-:Y:S01]  /*8e50*/  IMAD.U32 R3, RZ, RZ, UR37 ;  /* 0x00000025ff037e24 */ /* 0x002fe2000f8e00ff */
[----:B------:R-:W-:Y:S02]  /*8e60*/  MOV R0, 0x400 ;  /* 0x0000040000007802 */ /* 0x000fe40000000f00 */
[----:B------:R-:W-:Y:S02]  /*8e70*/  MOV R2, 0x1 ;  /* 0x0000000100027802 */ /* 0x000fe40000000f00 */
[----:B------:R-:W-:Y:S02]  /*8e80*/  LEA R0, R3, R0, 0x18 ;  /* 0x0000000003007211 */ /* 0x000fe400078ec0ff */
[----:B------:R-:W-:-:S04]  /*8e90*/  SHF.L.U32 R3, R2, 0x1f, RZ ;  /* 0x0000001f02037819 */ /* 0x000fc800000006ff */
[----:B------:R-:W1:Y:S02]  /*8ea0*/  SYNCS.PHASECHK.TRANS64.TRYWAIT P0, [R0+URZ+0x60], R3 ;  /* 0x00006003000075a7 */ /* 0x000e64000800017f */
[----:B-1----:R-:W-:Y:S05]  /*8eb0*/  @!P0 BRA `(.L_x_202) ;  /* 0x0000001400d48947 */ /* 0x002fea0003800000 */
.L_x_244:
[----:B------:R-:W-:Y:S05]  /*8ec0*/  @!P1 BRA `(.L_x_203) ;  /* 0x0000000000049947 */ /* 0x000fea0003800000 */
[----:B------:R-:W-:Y:S01]  /*8ed0*/  BPT.TRAP 0x1 ;  /* 0x000000040000795c */ /* 0x000fe20000300000 */
.L_x_203:
[----:B------:R-:W1:Y:S02]  /*8ee0*/  SYNCS.PHASECHK.TRANS64.TRYWAIT P0, [R0+URZ+0x68], R3 ;  /* 0x00006803000075a7 */ /* 0x000e64000800017f */
[----:B-1----:R-:W-:Y:S05]  /*8ef0*/  @!P0 BRA `(.L_x_204) ;  /* 0x0000001400d88947 */ /* 0x002fea0003800000 */
.L_x_245:
[----:B------:R-:W-:Y:S05]  /*8f00*/  @!P1 BRA `(.L_x_205) ;  /* 0x0000000000049947 */ /* 0x000fea0003800000 */
[----:B------:R-:W-:Y:S01]  /*8f10*/  BPT.TRAP 0x1 ;  /* 0x000000040000795c */ /* 0x000fe20000300000 */
.L_x_205:
[----:B------:R-:W1:Y:S02]  /*8f20*/  SYNCS.PHASECHK.TRANS64.TRYWAIT P0, [R0+URZ+0x70], R3 ;  /* 0x00007003000075a7 */ /* 0x000e64000800017f */
[----:B-1----:R-:W-:Y:S05]  /*8f30*/  @!P0 BRA `(.L_x_206) ;  /* 0x0000001400dc8947 */ /* 0x002fea0003800000 */
.L_x_246:
[----:B------:R-:W-:Y:S05]  /*8f40*/  @!P1 BRA `(.L_x_207) ;  /* 0x0000000000049947 */ /* 0x000fea0003800000 */
[----:B------:R-:W-:Y:S01]  /*8f50*/  BPT.TRAP 0x1 ;  /* 0x000000040000795c */ /* 0x000fe20000300000 */
.L_x_207:
[----:B------:R-:W-:-:S05]  /*8f60*/  IMAD.MOV.U32 R3, RZ, RZ, 0x1 ;  /* 0x00000001ff037424 */ /* 0x000fca00078e00ff */
[----:B------:R-:W-:-:S07]  /*8f70*/  SHF.L.U32 R3, R3, 0x1f, RZ ;  /* 0x0000001f03037819 */ /* 0x000fce00000006ff */
.L_x_208:
[----:B------:R1:W1:Y:S02]  /*8f80*/  SYNCS.PHASECHK.TRANS64.TRYWAIT P0, [R0+URZ+0x78], R3 ;  /* 0x00007803000075a7 */ /* 0x000264000800017f */
[----:B-1----:R-:W-:Y:S05]  /*8f90*/  @!P0 NANOSLEEP.SYNCS 0x989680 ;  /* 0x009896800000895d */ /* 0x002fea0003900000 */
[----:B------:R-:W1:Y:S02]  /*8fa0*/  @!P0 SYNCS.PHASECHK.TRANS64 P0, [R0+URZ+0x78], R3 ;  /* 0x00007803000085a7 */ /* 0x000e64000800007f */
[----:B-1----:R-:W-:Y:S05]  /*8fb0*/  @P0 BRA `(.L_x_9) ;  /* 0x0000000c00e40947 */ /* 0x002fea0003800000 */
[----:B------:R-:W-:Y:S05]  /*8fc0*/  BRA `(.L_x_208) ;  /* 0xfffffffc00ec7947 */ /* 0x000fea000383ffff */
.L_x_139:
[----:B------:R-:W-:Y:S01]  /*8fd0*/  LOP3.LUT P0, RZ, R11, 0xff, RZ, 0xc0, !PT ;  /* 0x000000ff0bff7812 */ /* 0x000fe2000780c0ff */
[----:B------:R-:W-:Y:S01]  /*8fe0*/  IMAD.MOV.U32 R0, RZ, RZ, RZ ;  /* 0x000000ffff007224 */ /* 0x000fe200078e00ff */
[----:B------:R-:W-:-:S11]  /*8ff0*/  MOV R3, 0x1 ;  /* 0x0000000100037802 */ /* 0x000fd60000000f00 */
[----:B------:R-:W-:Y:S05]  /*9000*/  @!P0 BRA `(.L_x_209) ;  /* 0x0000000c001c8947 */ /* 0x000fea0003800000 */
[----:B------:R-:W1:Y:S01]  /*9010*/  LDC R0, c[0x0][0x28c] ;  /* 0x0000a300ff007b82 */ /* 0x000e620000000800 */
[C---:B------:R-:W-:Y:S01]  /*9020*/  LOP3.LUT P2, RZ, R18.reuse, 0x7f, RZ, 0xc0, !PT ;  /* 0x0000007f12ff7812 */ /* 0x040fe2000784c0ff */
[----:B------:R-:W-:Y:S01]  /*9030*/  ULDC UR5, c[0x0][0x900] ;  /* 0x0002400000057ab9 */ /* 0x000fe20000000800 */
[----:B------:R-:W-:Y:S01]  /*9040*/  LOP3.LUT P0, RZ, R18, 0x1f, RZ, 0xc0, !PT ;  /* 0x0000001f12ff7812 */ /* 0x000fe2000780c0ff */
[----:B------:R-:W-:Y:S01]  /*9050*/  UMOV UR6, 0xffffffff ;  /* 0xffffffff00067882 */ /* 0x000fe20000000000 */
[----:B------:R-:W-:Y:S01]  /*9060*/  BSSY B0, `(.L_x_209) ;  /* 0x00000c1000007945 */ /* 0x000fe20003800000 */
[----:B------:R-:W-:Y:S01]  /*9070*/  USHF.L.U32 UR6, UR6, UR5, URZ ;  /* 0x0000000506067299 */ /* 0x000fe2000800063f */
[----:B------:R-:W-:Y:S01]  /*9080*/  IMAD.MOV.U32 R10, RZ, RZ, 0x1 ;  /* 0x00000001ff0a7424 */ /* 0x000fe200078e00ff */
[----:B------:R-:W-:Y:S01]  /*9090*/  LOP3.LUT R18, R22, 0x2, RZ, 0xfc, !PT ;  /* 0x0000000216127812 */ /* 0x000fe200078efcff */
[----:B------:R-:W-:Y:S01]  /*90a0*/  ULDC UR4, c[0x0][0x8a8] ;  /* 0x00022a0000047ab9 */ /* 0x000fe20000000800 */
[----:B------:R-:W-:Y:S01]  /*90b0*/  PLOP3.LUT P0, PT, P0, P2, PT, 0x8a, 0x0 ;  /* 0x000000000000781c */ /* 0x000fe20000705172 */
[----:B------:R-:W-:-:S02]  /*90c0*/  UIADD3 UR15, UR4, -0x1, URZ ;  /* 0xffffffff040f7890 */ /* 0x000fc4000fffe03f */
[----:B------:R-:W-:Y:S02]  /*90d0*/  USHF.L.U32 UR17, UR38, UR5, URZ ;  /* 0x0000000526117299 */ /* 0x000fe4000800063f */
[----:B------:R-:W-:Y:S01]  /*90e0*/  ULOP3.LUT UR16, URZ, UR6, URZ, 0x33, !UPT ;  /* 0x000000063f107292 */ /* 0x000fe2000f8e333f */
[----:B------:R-:W-:Y:S01]  /*90f0*/  ULDC.64 UR20, c[0x0][0x198] ;  /* 0x0000660000147ab9 */ /* 0x000fe20000000a00 */
[----:B-1----:R-:W-:-:S04]  /*9100*/  IADD3 R0, R0, 0x3f, RZ ;  /* 0x0000003f00007810 */ /* 0x002fc80007ffe0ff */
[----:B------:R-:W-:-:S04]  /*9110*/  SHF.R.S32.HI R3, RZ, 0x1f, R0 ;  /* 0x0000001fff037819 */ /* 0x000fc80000011400 */
[----:B------:R-:W-:Y:S01]  /*9120*/  LEA.HI R3, R3, R0, RZ, 0x6 ;  /* 0x0000000003037211 */ /* 0x000fe200078f30ff */
[----:B------:R-:W-:-:S03]  /*9130*/  IMAD.MOV.U32 R0, RZ, RZ, RZ ;  /* 0x000000ffff007224 */ /* 0x000fc600078e00ff */
[----:B------:R-:W-:Y:S02]  /*9140*/  SHF.R.S32.HI R11, RZ, 0x6, R3 ;  /* 0x00000006ff0b7819 */ /* 0x000fe40000011403 */
[----:B------:R-:W-:Y:S02]  /*9150*/  MOV R3, 0x1 ;  /* 0x0000000100037802 */ /* 0x000fe40000000f00 */
[----:B------:R-:W-:-:S07]  /*9160*/  IADD3 R12, R11, 0x1, RZ ;  /* 0x000000010b0c7810 */ /* 0x000fce0007ffe0ff */
.L_x_221:
[----:B------:R-:W-:-:S03]  /*9170*/  UMOV UR4, 0xffffffff ;  /* 0xffffffff00047882 */ /* 0x000fc60000000000 */
[----:B------:R-:W-:Y:S05]  /*9180*/  BRA.DIV UR4, `(.L_x_210) ;  /* 0x00000016045c7947 */ /* 0x000fea000b800000 */
[----:B------:R-:W-:-:S13]  /*9190*/  ELECT P6, URZ, PT ;  /* 0x00000000003f782f */ /* 0x000fda00038c0000 */
.L_x_249:
[----:B------:R-:W1:Y:S01]  /*91a0*/  LDC R4, c[0x0][0x28c] ;  /* 0x0000a300ff047b82 */ /* 0x000e620000000800 */
[----:B------:R-:W-:Y:S01]  /*91b0*/  BSSY B1, `(.L_x_211) ;  /* 0x0000037000017945 */ /* 0x000fe20003800000 */
[----:B-1----:R-:W-:-:S13]  /*91c0*/  ISETP.LT.OR P6, PT, R4, 0x1, !P6 ;  /* 0x000000010400780c */ /* 0x002fda00077c1670 */
[----:B------:R-:W-:Y:S05]  /*91d0*/  @P6 BRA `(.L_x_212) ;  /* 0x0000000000d06947 */ /* 0x000fea0003800000 */
[----:B------:R-:W-:Y:S01]  /*91e0*/  IMAD.SHL.U32 R9, R6, 0x80, RZ ;  /* 0x0000008006097824 */ /* 0x000fe200078e00ff */
[----:B------:R-:W-:Y:S01]  /*91f0*/  SHF.L.U32 R14, R7, 0x8, RZ ;  /* 0x00000008070e7819 */ /* 0x000fe200000006ff */
[----:B------:R-:W-:Y:S01]  /*9200*/  IMAD.MOV.U32 R19, RZ, RZ, RZ ;  /* 0x000000ffff137224 */ /* 0x000fe200078e00ff */
[----:B------:R-:W-:Y:S01]  /*9210*/  MOV R4, R12 ;  /* 0x0000000c00047202 */ /* 0x000fe20000000f00 */
[----:B------:R-:W-:Y:S01]  /*9220*/  IMAD.MOV.U32 R5, RZ, RZ, R3 ;  /* 0x000000ffff057224 */ /* 0x000fe200078e0003 */
[----:B------:R-:W-:-:S07]  /*9230*/  MOV R6, R0 ;  /* 0x0000000000067202 */ /* 0x000fce0000000f00 */
.L_x_216:
[----:B------:R-:W1:Y:S01]  /*9240*/  S2R R8, SR_CgaCtaId ;  /* 0x0000000000087919 */ /* 0x000e620000008800 */
[----:B------:R-:W-:-:S04]  /*9250*/  MOV R7, 0x400 ;  /* 0x0000040000077802 */ /* 0x000fc80000000f00 */
[----:B-1----:R-:W-:Y:S02]  /*9260*/  LEA R15, R8, R7, 0x18 ;  /* 0x00000007080f7211 */ /* 0x002fe400078ec0ff */
[----:B------:R-:W-:Y:S01]  /*9270*/  SHF.L.U32 R7, R5, 0x1f, RZ ;  /* 0x0000001f05077819 */ /* 0x000fe200000006ff */
[----:B------:R-:W1:Y:S02]  /*9280*/  @!P2 LDC R8, c[0x0][0x500] ;  /* 0x00014000ff08ab82 */ /* 0x000e640000000800 */
[----:B------:R-:W-:-:S04]  /*9290*/  IMAD R20, R6, 0x8, R15 ;  /* 0x0000000806147824 */ /* 0x000fc800078e020f */
[----:B------:R-:W2:Y:S02]  /*92a0*/  SYNCS.PHASECHK.TRANS64.TRYWAIT P1, [R20+URZ+0x20], R7 ;  /* 0x00002007140075a7 */ /* 0x000ea4000802017f */
[----:B--2---:R-:W-:Y:S05]  /*92b0*/  @!P1 BRA `(.L_x_213) ;  /* 0x0000001400309947 */ /* 0x004fea0003800000 */
.L_x_250:
[----:B--2---:R-:W-:Y:S01]  /*92c0*/  PRMT R7, R18, 0x9910, RZ ;  /* 0x0000991012077816 */ /* 0x004fe200000000ff */
[----:B-1----:R1:W-:Y:S03]  /*92d0*/  @!P2 SYNCS.ARRIVE.TRANS64 RZ, [R20+URZ], R8 ;  /* 0x0000000814ffa9a7 */ /* 0x0023e6000800003f */
[----:B------:R-:W-:-:S13]  /*92e0*/  ISETP.NE.AND P1, PT, R7, 0x2, PT ;  /* 0x000000020700780c */ /* 0x000fda0003f25270 */
[----:B-1----:R-:W-:Y:S05]  /*92f0*/  @P1 BRA `(.L_x_214) ;  /* 0x0000000000041947 */ /* 0x002fea0003800000 */
[----:B------:R-:W-:Y:S01]  /*9300*/  BPT.TRAP 0x1 ;  /* 0x000000040000795c */ /* 0x000fe20000300000 */
.L_x_214:
[----:B------:R-:W-:Y:S05]  /*9310*/  @P0 BRA `(.L_x_215) ;  /* 0x0000000000040947 */ /* 0x000fea0003800000 */
[----:B------:R-:W-:Y:S01]  /*9320*/  BPT.TRAP 0x1 ;  /* 0x000000040000795c */ /* 0x000fe20000300000 */
.L_x_215:
[C---:B------:R-:W-:Y:S01]  /*9330*/  LEA R7, R6.reuse, R15, 0xf ;  /* 0x0000000f06077211 */ /* 0x040fe200078e78ff */
[----:B------:R-:W-:Y:S01]  /*9340*/  IMAD R15, R6, 0x4000, R15 ;  /* 0x00004000060f7824 */ /* 0x000fe200078e020f */
[----:B------:R-:W-:Y:S01]  /*9350*/  R2UR UR9, R20 ;  /* 0x00000000140972ca */ /* 0x000fe200000e0000 */
[----:B------:R-:W-:Y:S01]  /*9360*/  VIADD R4, R4, 0xffffffff ;  /* 0xffffffff04047836 */ /* 0x000fe20000000000 */
[----:B------:R-:W-:Y:S01]  /*9370*/  R2UR UR5, R7 ;  /* 0x00000000070572ca */ /* 0x000fe200000e0000 */
[----:B------:R-:W-:Y:S01]  /*9380*/  UIADD3 UR4, UP0, UR20, 0xf0, URZ ;  /* 0x000000f014047890 */ /* 0x000fe2000ff1e03f */
[----:B------:R-:W-:Y:S01]  /*9390*/  R2UR UR8, R15 ;  /* 0x000000000f0872ca */ /* 0x000fe200000e0000 */
[----:B------:R-:W-:Y:S01]  /*93a0*/  UIADD3 UR22, UP1, UR20, 0x1f0, URZ ;  /* 0x000001f014167890 */ /* 0x000fe2000ff3e03f */
[----:B------:R-:W-:Y:S01]  /*93b0*/  R2UR UR11, R14 ;  /* 0x000000000e0b72ca */ /* 0x000fe200000e0000 */
[----:B------:R-:W-:Y:S01]  /*93c0*/  UMOV UR6, 0x0 ;  /* 0x0000000000067882 */ /* 0x000fe20000000000 */
[----:B------:R-:W-:Y:S01]  /*93d0*/  R2UR UR10, R19 ;  /* 0x00000000130a72ca */ /* 0x000fe200000e0000 */
[----:B------:R-:W-:Y:S01]  /*93e0*/  UIADD3.X UR23, URZ, UR21, URZ, UP1, !UPT ;  /* 0x000000153f177290 */ /* 0x000fe20008ffe43f */
[----:B------:R-:W-:Y:S01]  /*93f0*/  R2UR UR12, R13 ;  /* 0x000000000d0c72ca */ /* 0x000fe200000e0000 */
[----:B------:R-:W-:Y:S01]  /*9400*/  UMOV UR7, 0x10000000 ;  /* 0x1000000000077882 */ /* 0x000fe20000000000 */
[----:B------:R-:W-:-:S02]  /*9410*/  R2UR UR18, R9 ;  /* 0x00000000091272ca */ /* 0x000fc400000e0000 */
[----:B------:R-:W-:Y:S01]  /*9420*/  ISETP.GT.AND P3, PT, R4, 0x1, PT ;  /* 0x000000010400780c */ /* 0x000fe20003f64270 */
[----:B------:R-:W-:Y:S01]  /*9430*/  UIADD3 UR13, UR5, 0x8400, URZ ;  /* 0x00008400050d7890 */ /* 0x000fe2000fffe03f */
[----:B------:R-:W-:Y:S01]  /*9440*/  IADD3 R6, R6, 0x1, RZ ;  /* 0x0000000106067810 */ /* 0x000fe20007ffe0ff */
[----:B------:R-:W-:Y:S01]  /*9450*/  UIADD3.X UR5, URZ, UR21, URZ, UP0, !UPT ;  /* 0x000000153f057290 */ /* 0x000fe200087fe43f */
[----:B------:R-:W-:Y:S01]  /*9460*/  IADD3 R19, R19, 0x40, RZ ;  /* 0x0000004013137810 */ /* 0x000fe20007ffe0ff */
[----:B------:R-:W-:Y:S01]  /*9470*/  UIADD3 UR14, UR8, 0x28400, URZ ;  /* 0x00028400080e7890 */ /* 0x000fe2000fffe03f */
[----:B------:R-:W-:Y:S02]  /*9480*/  ISETP.NE.AND P1, PT, R6, 0x4, PT ;  /* 0x000000040600780c */ /* 0x000fe40003f25270 */
[----:B------:R-:W-:Y:S02]  /*9490*/  UMOV UR8, UR13 ;  /* 0x0000000d00087c82 */ /* 0x000fe40008000000 */
[----:B------:R-:W-:-:S02]  /*94a0*/  SEL R8, RZ, 0x1, P1 ;  /* 0x00000001ff087807 */ /* 0x000fc40000800000 */
[----:B------:R1:W-:Y:S01]  /*94b0*/  UTMALDG.3D [UR8], [UR4], desc[UR6] ;  /* 0x00000608040075b4 */ /* 0x0003e20008011000 */
[----:B------:R-:W-:Y:S02]  /*94c0*/  SEL R6, R6, RZ, P1 ;  /* 0x000000ff06067207 */ /* 0x000fe40000800000 */
[----:B------:R-:W-:Y:S01]  /*94d0*/  LOP3.LUT R5, R5, R8, RZ, 0x3c, !PT ;  /* 0x0000000805057212 */ /* 0x000fe200078e3cff */
[----:B-1----:R-:W-:Y:S01]  /*94e0*/  UMOV UR8, UR14 ;  /* 0x0000000e00087c82 */ /* 0x002fe20008000000 */
[----:B------:R-:W-:Y:S02]  /*94f0*/  UMOV UR11, UR18 ;  /* 0x00000012000b7c82 */ /* 0x000fe40008000000 */
[----:B------:R1:W-:Y:S02]  /*9500*/  UTMALDG.3D [UR8], [UR22], desc[UR6] ;  /* 0x00000608160075b4 */ /* 0x0003e40008011000 */
[----:B-1----:R-:W-:Y:S05]  /*9510*/  @P3 BRA `(.L_x_216) ;  /* 0xfffffffc00483947 */ /* 0x002fea000383ffff */
.L_x_212:
[----:B------:R-:W-:Y:S05]  /*9520*/  BSYNC B1 ;  /* 0x0000000000017941 */ /* 0x000fea0003800000 */
.L_x_211:
[----:B------:R-:W-:Y:S01]  /*9530*/  LOP3.LUT P3, RZ, R10, 0xff, RZ, 0xc0, !PT ;  /* 0x000000ff0aff7812 */ /* 0x000fe2000786c0ff */
[----:B------:R-:W-:Y:S01]  /*9540*/  IMAD.IADD R0, R11, 0x1, R0 ;  /* 0x000000010b007824 */ /* 0x000fe200078e0200 */
[----:B------:R-:W-:Y:S01]  /*9550*/  IADD3 R16, P4, R16, UR40, RZ ;  /* 0x0000002810107c10 */ /* 0x000fe2000ff9e0ff */
[----:B------:R-:W-:Y:S01]  /*9560*/  ULDC.64 UR4, c[0x0][0x8f8] ;  /* 0x00023e0000047ab9 */ /* 0x000fe20000000a00 */
[----:B------:R-:W-:Y:S01]  /*9570*/  BSSY B1, `(.L_x_217) ;  /* 0x000006d000017945 */ /* 0x000fe20003800000 */
[----:B------:R-:W-:Y:S02]  /*9580*/  MOV R7, 0xffffffff ;  /* 0xffffffff00077802 */ /* 0x000fe40000000f00 */
[----:B------:R-:W-:Y:S02]  /*9590*/  SHF.R.U32.HI R4, RZ, 0x2, R0 ;  /* 0x00000002ff047819 */ /* 0x000fe40000011600 */
[----:B------:R-:W-:Y:S02]  /*95a0*/  ISETP.GT.U32.AND P1, PT, R0, 0x3, PT ;  /* 0x000000030000780c */ /* 0x000fe40003f24070 */
[----:B------:R-:W-:-:S02]  /*95b0*/  LOP3.LUT R4, R4, 0x1, RZ, 0xc0, !PT ;  /* 0x0000000104047812 */ /* 0x000fc400078ec0ff */
[----:B------:R-:W1:Y:S01]  /*95c0*/  @P3 S2R R6, SR_CgaCtaId ;  /* 0x0000000000063919 */ /* 0x000e620000008800 */
[----:B------:R-:W-:Y:S02]  /*95d0*/  @P3 MOV R5, 0x400 ;  /* 0x0000040000053802 */ /* 0x000fe40000000f00 */
[----:B------:R-:W-:Y:S02]  /*95e0*/  ISETP.LT.U32.AND P1, PT, R11, 0x4, P1 ;  /* 0x000000040b00780c */ /* 0x000fe40000f21070 */
[----:B------:R-:W-:Y:S02]  /*95f0*/  IADD3.X R17, R17, UR39, RZ, P4, !PT ;  /* 0x0000002711117c10 */ /* 0x000fe4000a7fe4ff */
[----:B------:R-:W-:Y:S02]  /*9600*/  ISETP.GE.U32.AND P4, PT, R16, UR4, PT ;  /* 0x0000000410007c0c */ /* 0x000fe4000bf86070 */
[----:B------:R-:W-:Y:S02]  /*9610*/  MOV R13, 0xffffffff ;  /* 0xffffffff000d7802 */ /* 0x000fe40000000f00 */
[----:B------:R-:W-:-:S02]  /*9620*/  LOP3.LUT R0, R0, 0x3, RZ, 0xc0, !PT ;  /* 0x0000000300007812 */ /* 0x000fc400078ec0ff */
[----:B------:R-:W-:Y:S02]  /*9630*/  PRMT R10, RZ, 0x7610, R10 ;  /* 0x00007610ff0a7816 */ /* 0x000fe4000000000a */
[----:B-1----:R-:W-:Y:S01]  /*9640*/  @P3 LEA R5, R6, R5, 0x18 ;  /* 0x0000000506053211 */ /* 0x002fe200078ec0ff */
[----:B------:R-:W-:-:S03]  /*9650*/  IMAD.MOV.U32 R6, RZ, RZ, -0x1 ;  /* 0xffffffffff067424 */ /* 0x000fc600078e00ff */
[----:B------:R1:W-:Y:S01]  /*9660*/  @P3 SYNCS.ARRIVE.TRANS64.A1T0 RZ, [R5+URZ+0x88], RZ ;  /* 0x000088ff05ff39a7 */ /* 0x0003e2000810003f */
[----:B------:R-:W-:Y:S02]  /*9670*/  ISETP.NE.U32.AND P3, PT, R4, 0x1, PT ;  /* 0x000000010400780c */ /* 0x000fe40003f65070 */
[----:B------:R-:W-:Y:S02]  /*9680*/  SEL R4, RZ, 0x1, !P1 ;  /* 0x00000001ff047807 */ /* 0x000fe40004800000 */
[----:B------:R-:W-:Y:S02]  /*9690*/  ISETP.GE.U32.AND.EX P1, PT, R17, UR5, PT, P4 ;  /* 0x0000000511007c0c */ /* 0x000fe4000bf26140 */
[----:B------:R-:W-:-:S04]  /*96a0*/  ISETP.GT.U32.AND P3, PT, R11, 0x3, !P3 ;  /* 0x000000030b00780c */ /* 0x000fc80005f64070 */
[----:B-1----:R-:W-:-:S04]  /*96b0*/  SEL R5, RZ, 0x1, !P3 ;  /* 0x00000001ff057807 */ /* 0x002fc80005800000 */
[--C-:B------:R-:W-:Y:S02]  /*96c0*/  LOP3.LUT R3, R5, R3, R4.reuse, 0x96, !PT ;  /* 0x0000000305037212 */ /* 0x100fe400078e9604 */
[----:B------:R-:W-:Y:S01]  /*96d0*/  PRMT R4, RZ, 0x7610, R4 ;  /* 0x00007610ff047816 */ /* 0x000fe20000000004 */
[----:B------:R-:W-:Y:S06]  /*96e0*/  @P1 BRA `(.L_x_218) ;  /* 0x0000000400541947 */ /* 0x000fec0003800000 */
[----:B------:R-:W-:Y:S01]  /*96f0*/  ULDC.64 UR4, c[0x0][0x8d0] ;  /* 0x0002340000047ab9 */ /* 0x000fe20000000a00 */
[----:B------:R-:W1:Y:S01]  /*9700*/  S2R R14, SR_CTAID.X ;  /* 0x00000000000e7919 */ /* 0x000e620000002500 */
[----:B------:R-:W-:Y:S01]  /*9710*/  ISETP.NE.U32.AND P1, PT, RZ, UR4, PT ;  /* 0x00000004ff007c0c */ /* 0x000fe2000bf25070 */
[----:B------:R-:W-:Y:S01]  /*9720*/  ULDC UR7, c[0x0][0x8d8] ;  /* 0x0002360000077ab9 */ /* 0x000fe20000000800 */
[----:B------:R-:W-:Y:S01]  /*9730*/  IMAD.MOV.U32 R4, RZ, RZ, R16 ;  /* 0x000000ffff047224 */ /* 0x000fe200078e0010 */
[----:B------:R-:W2:Y:S01]  /*9740*/  S2R R13, SR_CTAID.Y ;  /* 0x00000000000d7919 */ /* 0x000ea20000002600 */
[----:B------:R-:W-:Y:S02]  /*9750*/  ISETP.NE.AND.EX P1, PT, RZ, UR5, PT, P1 ;  /* 0x00000005ff007c0c */ /* 0x000fe4000bf25310 */
[----:B------:R-:W-:-:S11]  /*9760*/  MOV R5, R17 ;  /* 0x0000001100057202 */ /* 0x000fd60000000f00 */
[----:B------:R-:W-:Y:S05]  /*9770*/  @!P1 BRA `(.L_x_219) ;  /* 0x0000000000289947 */ /* 0x000fea0003800000 */
[----:B------:R-:W-:Y:S02]  /*9780*/  ULDC UR6, c[0x0][0x8dc] ;  /* 0x0002370000067ab9 */ /* 0x000fe40000000800 */
[----:B------:R-:W-:-:S05]  /*9790*/  IADD3 R9, P1, R16, UR6, RZ ;  /* 0x0000000610097c10 */ /* 0x000fca000ff3e0ff */
[----:B------:R-:W-:-:S04]  /*97a0*/  IMAD.X R15, RZ, RZ, R17, P1 ;  /* 0x000000ffff0f7224 */ /* 0x000fc800008e0611 */
[----:B------:R-:W-:-:S04]  /*97b0*/  IMAD.WIDE.U32 R6, R15, UR4, RZ ;  /* 0x000000040f067c25 */ /* 0x000fc8000f8e00ff */
[----:B------:R-:W-:-:S04]  /*97c0*/  IMAD.WIDE.U32 R6, P1, R9, UR5, R6 ;  /* 0x0000000509067c25 */ /* 0x000fc8000f820006 */
[----:B------:R-:W-:Y:S01]  /*97d0*/  IMAD.WIDE.U32 R8, R9, UR4, RZ ;  /* 0x0000000409087c25 */ /* 0x000fe2000f8e00ff */
[----:B------:R-:W-:-:S03]  /*97e0*/  IADD3.X R5, RZ, RZ, RZ, P1, !PT ;  /* 0x000000ffff057210 */ /* 0x000fc60000ffe4ff */
[----:B------:R-:W-:Y:S01]  /*97f0*/  IMAD.MOV.U32 R4, RZ, RZ, R7 ;  /* 0x000000ffff047224 */ /* 0x000fe200078e0007 */
[----:B------:R-:W-:-:S05]  /*9800*/  IADD3 RZ, P1, R9, R6, RZ ;  /* 0x0000000609ff7210 */ /* 0x000fca0007f3e0ff */
[----:B------:R-:W-:-:S08]  /*9810*/  IMAD.WIDE.U32.X R4, R15, UR5, R4, P1 ;  /* 0x000000050f047c25 */ /* 0x000fd000088e0404 */
.L_x_219:
[--C-:B------:R-:W-:Y:S01]  /*9820*/  SHF.R.U64 R8, R4, UR7, R5.reuse ;  /* 0x0000000704087c19 */ /* 0x100fe20008001205 */
[----:B------:R-:W-:Y:S01]  /*9830*/  ULDC.64 UR4, c[0x0][0x8c8] ;  /* 0x0002320000047ab9 */ /* 0x000fe20000000a00 */
[----:B------:R-:W-:Y:S01]  /*9840*/  SHF.R.U32.HI R4, RZ, UR7, R5 ;  /* 0x00000007ff047c19 */ /* 0x000fe20008011605 */
[----:B------:R-:W3:Y:S01]  /*9850*/  LDC R25, c[0x0][0x144] ;  /* 0x00005100ff197b82 */ /* 0x000ee20000000800 */
[----:B------:R-:W-:Y:S01]  /*9860*/  IADD3 R7, P1, RZ, -R8, RZ ;  /* 0x80000008ff077210 */ /* 0x000fe20007f3e0ff */
[----:B------:R-:W-:Y:S01]  /*9870*/  ULDC.64 UR8, c[0x0][0x8e8] ;  /* 0x00023a0000087ab9 */ /* 0x000fe20000000a00 */
[----:B-1----:R-:W-:Y:S01]  /*9880*/  I2FP.F32.U32 R9, R14 ;  /* 0x0000000e00097245 */ /* 0x002fe20000201000 */
[----:B------:R-:W-:Y:S01]  /*9890*/  ULDC UR6, c[0x0][0x8b0] ;  /* 0x00022c0000067ab9 */ /* 0x000fe20000000800 */
[----:B------:R-:W-:Y:S02]  /*98a0*/  IADD3.X R4, RZ, ~R4, RZ, P1, !PT ;  /* 0x80000004ff047210 */ /* 0x000fe40000ffe4ff */
[----:B------:R-:W-:Y:S01]  /*98b0*/  ISETP.NE.U32.AND P1, PT, RZ, UR8, PT ;  /* 0x00000008ff007c0c */ /* 0x000fe2000bf25070 */
[----:B------:R-:W1:Y:S02]  /*98c0*/  LDC R20, c[0x0][0x148] ;  /* 0x00005200ff147b82 */ /* 0x000e640000000800 */
[----:B------:R-:W-:Y:S01]  /*98d0*/  IMAD R6, R4, UR4, RZ ;  /* 0x0000000404067c24 */ /* 0x000fe2000f8e02ff */
[----:B------:R-:W-:Y:S01]  /*98e0*/  ISETP.NE.AND.EX P1, PT, RZ, UR9, PT, P1 ;  /* 0x00000009ff007c0c */ /* 0x000fe2000bf25310 */
[----:B------:R-:W-:Y:S01]  /*98f0*/  IMAD.WIDE.U32 R4, R7, UR4, R16 ;  /* 0x0000000407047c25 */ /* 0x000fe2000f8e0010 */
[----:B------:R-:W-:-:S03]  /*9900*/  ULDC UR4, c[0x0][0x150] ;  /* 0x0000540000047ab9 */ /* 0x000fc60000000800 */
[----:B------:R-:W-:Y:S02]  /*9910*/  IMAD R7, R7, UR5, R6 ;  /* 0x0000000507077c24 */ /* 0x000fe4000f8e0206 */
[----:B------:R-:W-:Y:S01]  /*9920*/  FMUL R6, R9, UR4 ;  /* 0x0000000409067c20 */ /* 0x000fe20008400000 */
[----:B------:R-:W-:Y:S01]  /*9930*/  ULDC UR4, c[0x0][0x8c0] ;  /* 0x0002300000047ab9 */ /* 0x000fe20000000800 */
[----:B------:R-:W-:Y:S01]  /*9940*/  ULDC UR5, c[0x0][0x154] ;  /* 0x0000550000057ab9 */ /* 0x000fe20000000800 */
[----:B------:R-:W-:-:S03]  /*9950*/  IMAD.IADD R5, R5, 0x1, R7 ;  /* 0x0000000105057824 */ /* 0x000fc600078e0207 */
[----:B------:R-:W4:Y:S02]  /*9960*/  F2I.U32.TRUNC.NTZ R6, R6 ;  /* 0x0000000600067305 */ /* 0x000f24000020f000 */
[----:B------:R-:W-:Y:S02]  /*9970*/  SHF.R.U64 R9, R4, UR4, R5 ;  /* 0x0000000404097c19 */ /* 0x000fe40008001205 */
[----:B--2---:R-:W-:-:S05]  /*9980*/  I2FP.F32.U32 R4, R13 ;  /* 0x0000000d00047245 */ /* 0x004fca0000201000 */
[----:B------:R-:W-:Y:S01]  /*9990*/  FMUL R21, R4, UR5 ;  /* 0x0000000504157c20 */ /* 0x000fe20008400000 */
[----:B------:R-:W-:Y:S01]  /*99a0*/  SHF.R.U32.HI R4, RZ, UR4, R5 ;  /* 0x00000004ff047c19 */ /* 0x000fe20008011605 */
[----:B------:R-:W-:-:S03]  /*99b0*/  ULDC UR4, c[0x0][0x900] ;  /* 0x0002400000047ab9 */ /* 0x000fc60000000800 */
[--C-:B------:R-:W-:Y:S01]  /*99c0*/  SHF.R.U64 R19, R9, UR6, R4.reuse ;  /* 0x0000000609137c19 */ /* 0x100fe20008001204 */
[----:B------:R-:W2:Y:S01]  /*99d0*/  F2I.U32.TRUNC.NTZ R21, R21 ;  /* 0x0000001500157305 */ /* 0x000ea2000020f000 */
[----:B------:R-:W-:Y:S02]  /*99e0*/  SHF.R.U32.HI R4, RZ, UR6, R4 ;  /* 0x00000006ff047c19 */ /* 0x000fe40008011604 */
[----:B----4-:R-:W-:Y:S02]  /*99f0*/  IADD3 R6, -R6, RZ, RZ ;  /* 0x000000ff06067210 */ /* 0x010fe40007ffe1ff */
[--C-:B------:R-:W-:Y:S02]  /*9a00*/  SHF.R.U64 R15, R19, UR4, R4.reuse ;  /* 0x00000004130f7c19 */ /* 0x100fe40008001204 */
[----:B------:R-:W-:Y:S01]  /*9a10*/  SHF.R.U32.HI R23, RZ, UR4, R4 ;  /* 0x00000004ff177c19 */ /* 0x000fe20008011604 */
[----:B---3--:R-:W-:Y:S02]  /*9a20*/  IMAD R14, R25, R6, R14 ;  /* 0x00000006190e7224 */ /* 0x008fe400078e020e */
[----:B------:R-:W-:Y:S01]  /*9a30*/  IMAD.MOV.U32 R4, RZ, RZ, R15 ;  /* 0x000000ffff047224 */ /* 0x000fe200078e000f */
[----:B------:R-:W-:Y:S01]  /*9a40*/  MOV R5, R23 ;  /* 0x0000001700057202 */ /* 0x000fe20000000f00 */
[----:B------:R-:W-:Y:S06]  /*9a50*/  @!P1 BRA `(.L_x_220) ;  /* 0x0000000000289947 */ /* 0x000fec0003800000 */
[----:B------:R-:W-:Y:S02]  /*9a60*/  ULDC UR4, c[0x0][0x8f4] ;  /* 0x00023d0000047ab9 */ /* 0x000fe40000000800 */
[----:B------:R-:W-:-:S05]  /*9a70*/  IADD3 R5, P1, R15, UR4, RZ ;  /* 0x000000040f057c10 */ /* 0x000fca000ff3e0ff */
[----:B------:R-:W-:-:S04]  /*9a80*/  IMAD.X R23, RZ, RZ, R23, P1 ;  /* 0x000000ffff177224 */ /* 0x000fc800008e0617 */
[----:B------:R-:W-:-:S04]  /*9a90*/  IMAD.WIDE.U32 R6, R23, UR8, RZ ;  /* 0x0000000817067c25 */ /* 0x000fc8000f8e00ff */
[----:B------:R-:W-:-:S04]  /*9aa0*/  IMAD.WIDE.U32 R6, P1, R5, UR9, R6 ;  /* 0x0000000905067c25 */ /* 0x000fc8000f820006 */
[----:B------:R-:W-:-:S04]  /*9ab0*/  IMAD.WIDE.U32 R4, R5, UR8, RZ ;  /* 0x0000000805047c25 */ /* 0x000fc8000f8e00ff */
[----:B------:R-:W-:Y:S01]  /*9ac0*/  IMAD.MOV.U32 R4, RZ, RZ, R7 ;  /* 0x000000ffff047224 */ /* 0x000fe200078e0007 */
[----:B------:R-:W-:Y:S02]  /*9ad0*/  IADD3 RZ, P3, R5, R6, RZ ;  /* 0x0000000605ff7210 */ /* 0x000fe40007f7e0ff */
[----:B------:R-:W-:-:S03]  /*9ae0*/  IADD3.X R5, RZ, RZ, RZ, P1, !PT ;  /* 0x000000ffff057210 */ /* 0x000fc60000ffe4ff */
[----:B------:R-:W-:-:S08]  /*9af0*/  IMAD.WIDE.U32.X R4, R23, UR9, R4, P3 ;  /* 0x0000000917047c25 */ /* 0x000fd000098e0404 */
.L_x_220:
[----:B------:R-:W-:Y:S01]  /*9b00*/  ISETP.NE.AND P1, PT, R2, 0x1, PT ;  /* 0x000000010200780c */ /* 0x000fe20003f25270 */
[----:B------:R-:W-:Y:S01]  /*9b10*/  ULDC UR4, c[0x0][0x8f0] ;  /* 0x00023c0000047ab9 */ /* 0x000fe20000000800 */
[----:B------:R-:W-:Y:S01]  /*9b20*/  LOP3.LUT R19, R19, UR16, RZ, 0xc0, !PT ;  /* 0x0000001013137c12 */ /* 0x000fe2000f8ec0ff */
[----:B------:R-:W-:Y:S01]  /*9b30*/  ULDC UR5, c[0x0][0x8b8] ;  /* 0x00022e0000057ab9 */ /* 0x000fe20000000800 */
[----:B------:R-:W-:Y:S01]  /*9b40*/  SHF.R.U64 R4, R4, UR4, R5 ;  /* 0x0000000404047c19 */ /* 0x000fe20008001205 */
[----:B------:R-:W-:Y:S01]  /*9b50*/  ULDC UR4, c[0x0][0x8e0] ;  /* 0x0002380000047ab9 */ /* 0x000fe20000000800 */
[----:B--2---:R-:W-:Y:S02]  /*9b60*/  IADD3 R21, -R21, RZ, RZ ;  /* 0x000000ff15157210 */ /* 0x004fe40007ffe1ff */
[----:B------:R-:W-:Y:S01]  /*9b70*/  MOV R5, 0x1 ;  /* 0x0000000100057802 */ /* 0x000fe20000000f00 */
[----:B------:R-:W-:Y:S02]  /*9b80*/  IMAD.MOV R6, RZ, RZ, -R4 ;  /* 0x000000ffff067224 */ /* 0x000fe400078e0a04 */
[----:B------:R-:W-:Y:S01]  /*9b90*/  IMAD R19, R4, UR17, R19 ;  /* 0x0000001104137c24 */ /* 0x000fe2000f8e0213 */
[----:B------:R-:W-:Y:S01]  /*9ba0*/  LOP3.LUT R4, R9, UR15, RZ, 0xc0, !PT ;  /* 0x0000000f09047c12 */ /* 0x000fe2000f8ec0ff */
[----:B-1----:R-:W-:-:S02]  /*9bb0*/  @P1 IMAD R14, R20, R21, R13 ;  /* 0x00000015140e1224 */ /* 0x002fc400078e020d */
[----:B------:R-:W-:Y:S01]  /*9bc0*/  IMAD R15, R6, UR4, R15 ;  /* 0x00000004060f7c24 */ /* 0x000fe2000f8e020f */
[----:B------:R-:W-:Y:S01]  /*9bd0*/  ULDC UR4, c[0x0][0x8a8] ;  /* 0x00022a0000047ab9 */ /* 0x000fe20000000800 */
[----:B------:R-:W-:Y:S02]  /*9be0*/  IMAD R14, R19, UR5, R14 ;  /* 0x00000005130e7c24 */ /* 0x000fe4000f8e020e */
[--C-:B------:R-:W-:Y:S01]  /*9bf0*/  IMAD R15, R15, UR4, R4.reuse ;  /* 0x000000040f0f7c24 */ /* 0x100fe2000f8e0204 */
[----:B------:R-:W-:Y:S01]  /*9c00*/  PRMT R4, R5, 0x7610, R4 ;  /* 0x0000761005047816 */ /* 0x000fe20000000004 */
[----:B------:R-:W-:-:S03]  /*9c10*/  IMAD.MOV.U32 R13, RZ, RZ, R8 ;  /* 0x000000ffff0d7224 */ /* 0x000fc600078e0008 */
[----:B------:R-:W-:Y:S02]  /*9c20*/  SEL R6, R15, R14, !P1 ;  /* 0x0000000e0f067207 */ /* 0x000fe40004800000 */
[----:B------:R-:W-:-:S07]  /*9c30*/  SEL R7, R14, R15, !P1 ;  /* 0x0000000f0e077207 */ /* 0x000fce0004800000 */
.L_x_218:
[----:B------:R-:W-:Y:S05]  /*9c40*/  BSYNC B1 ;  /* 0x0000000000017941 */ /* 0x000fea0003800000 */
.L_x_217:
[----:B------:R-:W-:-:S13]  /*9c50*/  LOP3.LUT P1, RZ, R4, 0xff, RZ, 0xc0, !PT ;  /* 0x000000ff04ff7812 */ /* 0x000fda000782c0ff */
[----:B------:R-:W-:Y:S05]  /*9c60*/  @P1 BRA `(.L_x_221) ;  /* 0xfffffff400401947 */ /* 0x000fea000383ffff */
[----:B------:R-:W-:Y:S05]  /*9c70*/  BSYNC B0 ;  /* 0x0000000000007941 */ /* 0x000fea0003800000 */
.L_x_209:
[----:B------:R-:W-:-:S03]  /*9c80*/  UMOV UR4, 0xffffffff ;  /* 0xffffffff00047882 */ /* 0x000fc60000000000 */
[----:B------:R-:W-:Y:S05]  /*9c90*/  BRA.DIV UR4, `(.L_x_222) ;  /* 0x0000000a04cc7947 */ /* 0x000fea000b800000 */
[----:B------:R-:W-:-:S13]  /*9ca0*/  ELECT P6, URZ, PT ;  /* 0x00000000003f782f */ /* 0x000fda00038c0000 */
.L_x_253:
[----:B------:R-:W-:Y:S05]  /*9cb0*/  @!P6 BRA `(.L_x_9) ;  /* 0x0000000000a4e947 */ /* 0x000fea0003800000 */
[----:B------:R-:W-:-:S04]  /*9cc0*/  LOP3.LUT R22, R22, 0x2, RZ, 0xfc, !PT ;  /* 0x0000000216167812 */ /* 0x000fc800078efcff */
[----:B------:R-:W-:-:S13]  /*9cd0*/  ISETP.NE.AND P0, PT, R22, 0x3, PT ;  /* 0x000000031600780c */ /* 0x000fda0003f05270 */
[----:B------:R-:W-:Y:S05]  /*9ce0*/  @!P0 BRA `(.L_x_223) ;  /* 0x0000000000048947 */ /* 0x000fea0003800000 */
[----:B------:R-:W-:Y:S01]  /*9cf0*/  BPT.TRAP 0x1 ;  /* 0x000000040000795c */ /* 0x000fe20000300000 */
.L_x_223:
[----:B------:R-:W1:Y:S01]  /*9d00*/  S2R R5, SR_CgaCtaId ;  /* 0x0000000000057919 */ /* 0x000e620000008800 */
[----:B------:R-:W-:Y:S02]  /*9d10*/  MOV R2, 0x400 ;  /* 0x0000040000027802 */ /* 0x000fe40000000f00 */
[----:B------:R-:W-:Y:S02]  /*9d20*/  SHF.L.U32 R4, R3, 0x1f, RZ ;  /* 0x0000001f03047819 */ /* 0x000fe400000006ff */
[----:B-1----:R-:W-:-:S04]  /*9d30*/  LEA R5, R5, R2, 0x18 ;  /* 0x0000000205057211 */ /* 0x002fc800078ec0ff */
[----:B------:R-:W-:-:S05]  /*9d40*/  IADD3 R5, R5, 0x20, RZ ;  /* 0x0000002005057810 */ /* 0x000fca0007ffe0ff */
[C---:B------:R-:W-:Y:S01]  /*9d50*/  IMAD R7, R0.reuse, 0x8, R5 ;  /* 0x0000000800077824 */ /* 0x040fe200078e0205 */
[----:B------:R-:W-:-:S03]  /*9d60*/  IADD3 R0, R0, 0x1, RZ ;  /* 0x0000000100007810 */ /* 0x000fc60007ffe0ff */
[----:B------:R-:W1:Y:S01]  /*9d70*/  SYNCS.PHASECHK.TRANS64.TRYWAIT P0, [R7+URZ], R4 ;  /* 0x00000004070075a7 */ /* 0x000e62000800017f */
[----:B------:R-:W-:-:S04]  /*9d80*/  ISETP.NE.AND P1, PT, R0, 0x4, PT ;  /* 0x000000040000780c */ /* 0x000fc80003f25270 */
[----:B------:R-:W-:Y:S02]  /*9d90*/  SEL R2, RZ, 0x1, P1 ;  /* 0x00000001ff027807 */ /* 0x000fe40000800000 */
[----:B------:R-:W-:Y:S02]  /*9da0*/  SEL R0, R0, RZ, P1 ;  /* 0x000000ff00007207 */ /* 0x000fe40000800000 */
[----:B------:R-:W-:-:S03]  /*9db0*/  LOP3.LUT R9, R3, R2, RZ, 0x3c, !PT ;  /* 0x0000000203097212 */ /* 0x000fc600078e3cff */
[----:B------:R-:W-:Y:S01]  /*9dc0*/  IMAD R6, R0, 0x8, R5 ;  /* 0x0000000800067824 */ /* 0x000fe200078e0205 */
[----:B------:R-:W-:Y:S01]  /*9dd0*/  SHF.L.U32 R3, R9, 0x1f, RZ ;  /* 0x0000001f09037819 */ /* 0x000fe200000006ff */
[----:B-1----:R-:W-:Y:S06]  /*9de0*/  @!P0 BRA `(.L_x_224) ;  /* 0x0000000800988947 */ /* 0x002fec0003800000 */
.L_x_254:
[----:B------:R-:W2:Y:S01]  /*9df0*/  SYNCS.PHASECHK.TRANS64.TRYWAIT P0, [R6+URZ], R3 ;  /* 0x00000003060075a7 */ /* 0x000ea2000800017f */
[----:B------:R-:W-:-:S04]  /*9e00*/  IADD3 R0, R0, 0x1, RZ ;  /* 0x0000000100007810 */ /* 0x000fc80007ffe0ff */
[----:B------:R-:W-:-:S04]  /*9e10*/  ISETP.NE.AND P1, PT, R0, 0x4, PT ;  /* 0x000000040000780c */ /* 0x000fc80003f25270 */
[----:B------:R-:W-:Y:S02]  /*9e20*/  SEL R2, RZ, 0x1, P1 ;  /* 0x00000001ff027807 */ /* 0x000fe40000800000 */
[----:B------:R-:W-:Y:S02]  /*9e30*/  SEL R0, R0, RZ, P1 ;  /* 0x000000ff00007207 */ /* 0x000fe40000800000 */
[----:B------:R-:W-:-:S03]  /*9e40*/  LOP3.LUT R9, R9, R2, RZ, 0x3c, !PT ;  /* 0x0000000209097212 */ /* 0x000fc600078e3cff */
[----:B-1----:R-:W-:Y:S01]  /*9e50*/  IMAD R7, R0, 0x8, R5 ;  /* 0x0000000800077824 */ /* 0x002fe200078e0205 */
[----:B------:R-:W-:Y:S01]  /*9e60*/  SHF.L.U32 R4, R9, 0x1f, RZ ;  /* 0x0000001f09047819 */ /* 0x000fe200000006ff */
[----:B--2---:R-:W-:Y:S06]  /*9e70*/  @!P0 BRA `(.L_x_225) ;  /* 0x0000000800888947 */ /* 0x004fec0003800000 */
.L_x_255:
[----:B------:R-:W2:Y:S01]  /*9e80*/  SYNCS.PHASECHK.TRANS64.TRYWAIT P0, [R7+URZ], R4 ;  /* 0x00000004070075a7 */ /* 0x000ea2000800017f */
[----:B------:R-:W-:-:S04]  /*9e90*/  IADD3 R0, R0, 0x1, RZ ;  /* 0x0000000100007810 */ /* 0x000fc80007ffe0ff */
[----:B------:R-:W-:-:S04]  /*9ea0*/  ISETP.NE.AND P1, PT, R0, 0x4, PT ;  /* 0x000000040000780c */ /* 0x000fc80003f25270 */
[----:B------:R-:W-:Y:S02]  /*9eb0*/  SEL R2, RZ, 0x1, P1 ;  /* 0x00000001ff027807 */ /* 0x000fe40000800000 */
[----:B------:R-:W-:Y:S02]  /*9ec0*/  SEL R0, R0, RZ, P1 ;  /* 0x000000ff00007207 */ /* 0x000fe40000800000 */
[----:B------:R-:W-:Y:S01]  /*9ed0*/  LOP3.LUT R2, R9, R2, RZ, 0x3c, !PT ;  /* 0x0000000209027212 */ /* 0x000fe200078e3cff */
[----:B--2---:R-:W-:Y:S06]  /*9ee0*/  @!P0 BRA `(.L_x_226) ;  /* 0x0000000800808947 */ /* 0x004fec0003800000 */
.L_x_256:
[----:B------:R-:W-:Y:S01]  /*9ef0*/  IMAD R5, R0, 0x8, R5 ;  /* 0x0000000800057824 */ /* 0x000fe200078e0205 */
[----:B------:R-:W-:-:S07]  /*9f00*/  SHF.L.U32 R0, R2, 0x1f, RZ ;  /* 0x0000001f02007819 */ /* 0x000fce00000006ff */
.L_x_227:
[----:B---3--:R3:W4:Y:S02]  /*9f10*/  SYNCS.PHASECHK.TRANS64.TRYWAIT P0, [R5+URZ], R0 ;  /* 0x00000000050075a7 */ /* 0x008724000800017f */
[----:B----4-:R-:W-:Y:S05]  /*9f20*/  @!P0 NANOSLEEP.SYNCS 0x989680 ;  /* 0x009896800000895d */ /* 0x010fea0003900000 */
[----:B------:R-:W4:Y:S02]  /*9f30*/  @!P0 SYNCS.PHASECHK.TRANS64 P0, [R5+URZ], R0 ;  /* 0x00000000050085a7 */ /* 0x000f24000800007f */
[----:B----4-:R-:W-:Y:S05]  /*9f40*/  @!P0 BRA `(.L_x_227) ;  /* 0xfffffffc00f08947 */ /* 0x010fea000383ffff */
.L_x_9:
[----:B------:R-:W-:Y:S05]  /*9f50*/  BSYNC B6 ;  /* 0x0000000000067941 */ /* 0x000fea0003800000 */
.L_x_7:
[----:B------:R-:W-:Y:S05]  /*9f60*/  EXIT ;  /* 0x000000000000794d */ /* 0x000fea0003800000 */
.L_x_22:
[----:B---3--:R3:W4:Y:S02]  /*9f70*/  SYNCS.PHASECHK.TRANS64.TRYWAIT P1, [R3+URZ], R0 ;  /* 0x00000000030075a7 */ /* 0x008724000802017f */
[----:B----4-:R-:W-:Y:S05]  /*9f80*/  @!P1 NANOSLEEP.SYNCS 0x989680 ;  /* 0x009896800000995d */ /* 0x010fea0003900000 */
[----:B------:R-:W4:Y:S02]  /*9f90*/  @!P1 SYNCS.PHASECHK.TRANS64 P1, [R3+URZ], R0 ;  /* 0x00000000030095a7 */ /* 0x000f24000802007f */
[----:B----4-:R-:W-:Y:S05]  /*9fa0*/  @!P1 BRA `(.L_x_22) ;  /* 0xfffffffc00f09947 */ /* 0x010fea000383ffff */
[----:B------:R-:W-:Y:S05]  /*9fb0*/  BRA `(.L_x_21) ;  /* 0xffffff7400ec7947 */ /* 0x000fea000383ffff */
.L_x_27:
[----:B---3--:R-:W-:-:S04]  /*9fc0*/  MOV R4, UR4 ;  /* 0x0000000400047c02 */ /* 0x008fc80008000f00 */
[----:B------:R3:W4:Y:S03]  /*9fd0*/  SYNCS.PHASECHK.TRANS64.TRYWAIT P1, [R4+URZ], R3 ;  /* 0x00000003040075a7 */ /* 0x000726000802017f */
[----:B----4-:R-:W-:Y:S05]  /*9fe0*/  @!P1 NANOSLEEP.SYNCS 0x989680 ;  /* 0x009896800000995d */ /* 0x010fea0003900000 */
[----:B------:R-:W4:Y:S02]  /*9ff0*/  @!P1 SYNCS.PHASECHK.TRANS64 P1, [R4+URZ], R3 ;  /* 0x00000003040095a7 */ /* 0x000f24000802007f */
[----:B----4-:R-:W-:Y:S05]  /*a000*/  @!P1 BRA `(.L_x_27) ;  /* 0xfffffffc00ec9947 */ /* 0x010fea000383ffff */
[----:B------:R-:W-:Y:S05]  /*a010*/  BRA `(.L_x_26) ;  /* 0xffffff7c00107947 */ /* 0x000fea000383ffff */
.L_x_50:
[----:B-1----:R-:W-:-:S04]  /*a020*/  IMAD.U32 R5, RZ, RZ, UR53 ;  /* 0x00000035ff057e24 */ /* 0x002fc8000f8e00ff */
[----:B------:R1:W2:Y:S03]  /*a030*/  SYNCS.PHASECHK.TRANS64.TRYWAIT P2, [R5+URZ+0x40], R4 ;  /* 0x00004004050075a7 */ /* 0x0002a6000804017f */
[----:B--2---:R-:W-:Y:S05]  /*a040*/  @!P2 NANOSLEEP.SYNCS 0x989680 ;  /* 0x009896800000a95d */ /* 0x004fea0003900000 */
[----:B------:R-:W2:Y:S02]  /*a050*/  @!P2 SYNCS.PHASECHK.TRANS64 P2, [R5+URZ+0x40], R4 ;  /* 0x000040040500a5a7 */ /* 0x000ea4000804007f */
[----:B--2---:R-:W-:Y:S05]  /*a060*/  @!P2 BRA `(.L_x_50) ;  /* 0xfffffffc00eca947 */ /* 0x004fea000383ffff */
[----:B------:R-:W-:Y:S05]  /*a070*/  BRA `(.L_x_228) ;  /* 0xffffff8c005c7947 */ /* 0x000fea000383ffff */
.L_x_61:
[----:B-1----:R1:W2:Y:S02]  /*a080*/  SYNCS.PHASECHK.TRANS64.TRYWAIT P3, [R14+URZ+0x40], R15 ;  /* 0x0000400f0e0075a7 */ /* 0x0022a4000806017f */
[----:B--2---:R-:W-:Y:S05]  /*a090*/  @!P3 NANOSLEEP.SYNCS 0x989680 ;  /* 0x009896800000b95d */ /* 0x004fea0003900000 */
[----:B------:R-:W2:Y:S02]  /*a0a0*/  @!P3 SYNCS.PHASECHK.TRANS64 P3, [R14+URZ+0x40], R15 ;  /* 0x0000400f0e00b5a7 */ /* 0x000ea4000806007f */
[----:B--2---:R-:W-:Y:S05]  /*a0b0*/  @!P3 BRA `(.L_x_61) ;  /* 0xfffffffc00f0b947 */ /* 0x004fea000383ffff */
[----:B------:R-:W-:Y:S05]  /*a0c0*/  BRA `(.L_x_229) ;  /* 0xffffff9400847947 */ /* 0x000fea000383ffff */
.L_x_71:
[----:B-1----:R1:W2:Y:S02]  /*a0d0*/  SYNCS.PHASECHK.TRANS64.TRYWAIT P3, [R12+URZ+0x40], R13 ;  /* 0x0000400d0c0075a7 */ /* 0x0022a4000806017f */
[----:B--2---:R-:W-:Y:S05]  /*a0e0*/  @!P3 NANOSLEEP.SYNCS 0x989680 ;  /* 0x009896800000b95d */ /* 0x004fea0003900000 */
[----:B------:R-:W2:Y:S02]  /*a0f0*/  @!P3 SYNCS.PHASECHK.TRANS64 P3, [R12+URZ+0x40], R13 ;  /* 0x0000400d0c00b5a7 */ /* 0x000ea4000806007f */
[----:B--2---:R-:W-:Y:S05]  /*a100*/  @!P3 BRA `(.L_x_71) ;  /* 0xfffffffc00f0b947 */ /* 0x004fea000383ffff */
[----:B------:R-:W-:Y:S05]  /*a110*/  BRA `(.L_x_230) ;  /* 0xffffff9c00347947 */ /* 0x000fea000383ffff */
.L_x_81:
[----:B-1----:R1:W2:Y:S02]  /*a120*/  SYNCS.PHASECHK.TRANS64.TRYWAIT P3, [R13+URZ+0x40], R12 ;  /* 0x0000400c0d0075a7 */ /* 0x0022a4000806017f */
[----:B--2---:R-:W-:Y:S05]  /*a130*/  @!P3 NANOSLEEP.SYNCS 0x989680 ;  /* 0x009896800000b95d */ /* 0x004fea0003900000 */
[----:B------:R-:W2:Y:S02]  /*a140*/  @!P3 SYNCS.PHASECHK.TRANS64 P3, [R13+URZ+0x40], R12 ;  /* 0x0000400c0d00b5a7 */ /* 0x000ea4000806007f */
[----:B--2---:R-:W-:Y:S05]  /*a150*/  @!P3 BRA `(.L_x_81) ;  /* 0xfffffffc00f0b947 */ /* 0x004fea000383ffff */
[----:B------:R-:W-:Y:S05]  /*a160*/  BRA `(.L_x_231) ;  /* 0xffffffa000ec7947 */ /* 0x000fea000383ffff */
.L_x_91:
[----:B-1----:R1:W2:Y:S02]  /*a170*/  SYNCS.PHASECHK.TRANS64.TRYWAIT P3, [R12+URZ+0x40], R13 ;  /* 0x0000400d0c0075a7 */ /* 0x0022a4000806017f */
[----:B--2---:R-:W-:Y:S05]  /*a180*/  @!P3 NANOSLEEP.SYNCS 0x989680 ;  /* 0x009896800000b95d */ /* 0x004fea0003900000 */
[----:B------:R-:W2:Y:S02]  /*a190*/  @!P3 SYNCS.PHASECHK.TRANS64 P3, [R12+URZ+0x40], R13 ;  /* 0x0000400d0c00b5a7 */ /* 0x000ea4000806007f */
[----:B--2---:R-:W-:Y:S05]  /*a1a0*/  @!P3 BRA `(.L_x_91) ;  /* 0xfffffffc00f0b947 */ /* 0x004fea000383ffff */
[----:B------:R-:W-:Y:S05]  /*a1b0*/  BRA `(.L_x_232) ;  /* 0xffffffa800a87947 */ /* 0x000fea000383ffff */
.L_x_101:
[----:B-1----:R1:W2:Y:S02]  /*a1c0*/  SYNCS.PHASECHK.TRANS64.TRYWAIT P3, [R12+URZ+0x40], R13 ;  /* 0x0000400d0c0075a7 */ /* 0x0022a4000806017f */
[----:B--2---:R-:W-:Y:S05]  /*a1d0*/  @!P3 NANOSLEEP.SYNCS 0x989680 ;  /* 0x009896800000b95d */ /* 0x004fea0003900000 */
[----:B------:R-:W2:Y:S02]  /*a1e0*/  @!P3 SYNCS.PHASECHK.TRANS64 P3, [R12+URZ+0x40], R13 ;  /* 0x0000400d0c00b5a7 */ /* 0x000ea4000806007f */
[----:B--2---:R-:W-:Y:S05]  /*a1f0*/  @!P3 BRA `(.L_x_101) ;  /* 0xfffffffc00f0b947 */ /* 0x004fea000383ffff */
[----:B------:R-:W-:Y:S05]  /*a200*/  BRA `(.L_x_233) ;  /* 0xffffffb0005c7947 */ /* 0x000fea000383ffff */
.L_x_111:
[----:B-1----:R1:W2:Y:S02]  /*a210*/  SYNCS.PHASECHK.TRANS64.TRYWAIT P3, [R12+URZ+0x40], R13 ;  /* 0x0000400d0c0075a7 */ /* 0x0022a4000806017f */
[----:B--2---:R-:W-:Y:S05]  /*a220*/  @!P3 NANOSLEEP.SYNCS 0x989680 ;  /* 0x009896800000b95d */ /* 0x004fea0003900000 */
[----:B------:R-:W2:Y:S02]  /*a230*/  @!P3 SYNCS.PHASECHK.TRANS64 P3, [R12+URZ+0x40], R13 ;  /* 0x0000400d0c00b5a7 */ /* 0x000ea4000806007f */
[----:B--2---:R-:W-:Y:S05]  /*a240*/  @!P3 BRA `(.L_x_111) ;  /* 0xfffffffc00f0b947 */ /* 0x004fea000383ffff */
[----:B------:R-:W-:Y:S05]  /*a250*/  BRA `(.L_x_234) ;  /* 0xffffffb800107947 */ /* 0x000fea000383ffff */
.L_x_121:
[----:B-1----:R1:W2:Y:S02]  /*a260*/  SYNCS.PHASECHK.TRANS64.TRYWAIT P3, [R14+URZ+0x40], R29 ;  /* 0x0000401d0e0075a7 */ /* 0x0022a4000806017f */
[----:B--2---:R-:W-:Y:S05]  /*a270*/  @!P3 NANOSLEEP.SYNCS 0x989680 ;  /* 0x009896800000b95d */ /* 0x004fea0003900000 */
[----:B------:R-:W2:Y:S02]  /*a280*/  @!P3 SYNCS.PHASECHK.TRANS64 P3, [R14+URZ+0x40], R29 ;  /* 0x0000401d0e00b5a7 */ /* 0x000ea4000806007f */
[----:B--2---:R-:W-:Y:S05]  /*a290*/  @!P3 BRA `(.L_x_121) ;  /* 0xfffffffc00f0b947 */ /* 0x004fea000383ffff */
[----:B------:R-:W-:Y:S05]  /*a2a0*/  BRA `(.L_x_235) ;  /* 0xffffffbc00c47947 */ /* 0x000fea000383ffff */
.L_x_141:
[----:B-1----:R-:W-:-:S04]  /*a2b0*/  MOV R3, UR4 ;  /* 0x0000000400037c02 */ /* 0x002fc80008000f00 */
[----:B------:R1:W2:Y:S03]  /*a2c0*/  SYNCS.PHASECHK.TRANS64.TRYWAIT P0, [R3+URZ+0x88], R0 ;  /* 0x00008800030075a7 */ /* 0x0002a6000800017f */
[----:B--2---:R-:W-:Y:S05]  /*a2d0*/  @!P0 NANOSLEEP.SYNCS 0x989680 ;  /* 0x009896800000895d */ /* 0x004fea0003900000 */
[----:B------:R-:W2:Y:S02]  /*a2e0*/  @!P0 SYNCS.PHASECHK.TRANS64 P0, [R3+URZ+0x88], R0 ;  /* 0x00008800030085a7 */ /* 0x000ea4000800007f */
[----:B--2---:R-:W-:Y:S05]  /*a2f0*/  @!P0 BRA `(.L_x_141) ;  /* 0xfffffffc00ec8947 */ /* 0x004fea000383ffff */
[----:B------:R-:W-:Y:S05]  /*a300*/  BRA `(.L_x_140) ;  /* 0xffffffd400507947 */ /* 0x000fea000383ffff */
.L_x_150:
[----:B-1----:R-:W-:-:S04]  /*a310*/  IMAD.U32 R5, RZ, RZ, UR13 ;  /* 0x0000000dff057e24 */ /* 0x002fc8000f8e00ff */
[----:B------:R1:W2:Y:S03]  /*a320*/  SYNCS.PHASECHK.TRANS64.TRYWAIT P1, [R5+URZ+0x60], R4 ;  /* 0x00006004050075a7 */ /* 0x0002a6000802017f */
[----:B--2---:R-:W-:Y:S05]  /*a330*/  @!P1 NANOSLEEP.SYNCS 0x989680 ;  /* 0x009896800000995d */ /* 0x004fea0003900000 */
[----:B------:R-:W2:Y:S02]  /*a340*/  @!P1 SYNCS.PHASECHK.TRANS64 P1, [R5+URZ+0x60], R4 ;  /* 0x00006004050095a7 */ /* 0x000ea4000802007f */
[----:B--2---:R-:W-:Y:S05]  /*a350*/  @!P1 BRA `(.L_x_150) ;  /* 0xfffffffc00ec9947 */ /* 0x004fea000383ffff */
[----:B------:R-:W-:Y:S05]  /*a360*/  BRA `(.L_x_236) ;  /* 0xffffffd800347947 */ /* 0x000fea000383ffff */
.L_x_156:
[----:B-12---:R-:W-:-:S04]  /*a370*/  MOV R5, UR13 ;  /* 0x0000000d00057c02 */ /* 0x006fc80008000f00 */
[----:B------:R1:W2:Y:S03]  /*a380*/  SYNCS.PHASECHK.TRANS64.TRYWAIT P1, [R5+URZ+0x68], R4 ;  /* 0x00006804050075a7 */ /* 0x0002a6000802017f */
[----:B--2---:R-:W-:Y:S05]  /*a390*/  @!P1 NANOSLEEP.SYNCS 0x989680 ;  /* 0x009896800000995d */ /* 0x004fea0003900000 */
[----:B------:R-:W2:Y:S02]  /*a3a0*/  @!P1 SYNCS.PHASECHK.TRANS64 P1, [R5+URZ+0x68], R4 ;  /* 0x00006804050095a7 */ /* 0x000ea4000802007f */
[----:B--2---:R-:W-:Y:S05]  /*a3b0*/  @!P1 BRA `(.L_x_156) ;  /* 0xfffffffc00ec9947 */ /* 0x004fea000383ffff */
[----:B------:R-:W-:Y:S05]  /*a3c0*/  BRA `(.L_x_237) ;  /* 0xffffffd8007c7947 */ /* 0x000fea000383ffff */
.L_x_162:
[----:B-123--:R-:W-:-:S04]  /*a3d0*/  IMAD.U32 R5, RZ, RZ, UR13 ;  /* 0x0000000dff057e24 */ /* 0x00efc8000f8e00ff */
[----:B------:R1:W2:Y:S03]  /*a3e0*/  SYNCS.PHASECHK.TRANS64.TRYWAIT P1, [R5+URZ+0x70], R4 ;  /* 0x00007004050075a7 */ /* 0x0002a6000802017f */
[----:B--2---:R-:W-:Y:S05]  /*a3f0*/  @!P1 NANOSLEEP.SYNCS 0x989680 ;  /* 0x009896800000995d */ /* 0x004fea0003900000 */
[----:B------:R-:W2:Y:S02]  /*a400*/  @!P1 SYNCS.PHASECHK.TRANS64 P1, [R5+URZ+0x70], R4 ;  /* 0x00007004050095a7 */ /* 0x000ea4000802007f */
[----:B--2---:R-:W-:Y:S05]  /*a410*/  @!P1 BRA `(.L_x_162) ;  /* 0xfffffffc00ec9947 */ /* 0x004fea000383ffff */
[----:B------:R-:W-:Y:S05]  /*a420*/  BRA `(.L_x_238) ;  /* 0xffffffd800d07947 */ /* 0x000fea000383ffff */
.L_x_168:
[----:B-1234-:R-:W-:-:S04]  /*a430*/  MOV R5, UR13 ;  /* 0x0000000d00057c02 */ /* 0x01efc80008000f00 */
[----:B------:R1:W2:Y:S03]  /*a440*/  SYNCS.PHASECHK.TRANS64.TRYWAIT P1, [R5+URZ+0x78], R4 ;  /* 0x00007804050075a7 */ /* 0x0002a6000802017f */
[----:B--2---:R-:W-:Y:S05]  /*a450*/  @!P1 NANOSLEEP.SYNCS 0x989680 ;  /* 0x009896800000995d */ /* 0x004fea0003900000 */
[----:B------:R-:W2:Y:S02]  /*a460*/  @!P1 SYNCS.PHASECHK.TRANS64 P1, [R5+URZ+0x78], R4 ;  /* 0x00007804050095a7 */ /* 0x000ea4000802007f */
[----:B--2---:R-:W-:Y:S05]  /*a470*/  @!P1 BRA `(.L_x_168) ;  /* 0xfffffffc00ec9947 */ /* 0x004fea000383ffff */
[----:B------:R-:W-:Y:S05]  /*a480*/  BRA `(.L_x_239) ;  /* 0xffffffdc001c7947 */ /* 0x000fea000383ffff */
.L_x_174:
[----:B-1234-:R-:W-:-:S04]  /*a490*/  IMAD.U32 R5, RZ, RZ, UR13 ;  /* 0x0000000dff057e24 */ /* 0x01efc8000f8e00ff */
[----:B------:R1:W2:Y:S03]  /*a4a0*/  SYNCS.PHASECHK.TRANS64.TRYWAIT P1, [R5+URZ+0x60], R4 ;  /* 0x00006004050075a7 */ /* 0x0002a6000802017f */
[----:B--2---:R-:W-:Y:S05]  /*a4b0*/  @!P1 NANOSLEEP.SYNCS 0x989680 ;  /* 0x009896800000995d */ /* 0x004fea0003900000 */
[----:B------:R-:W2:Y:S02]  /*a4c0*/  @!P1 SYNCS.PHASECHK.TRANS64 P1, [R5+URZ+0x60], R4 ;  /* 0x00006004050095a7 */ /* 0x000ea4000802007f */
[----:B--2---:R-:W-:Y:S05]  /*a4d0*/  @!P1 BRA `(.L_x_174) ;  /* 0xfffffffc00ec9947 */ /* 0x004fea000383ffff */
[----:B------:R-:W-:Y:S05]  /*a4e0*/  BRA `(.L_x_240) ;  /* 0xffffffdc00707947 */ /* 0x000fea000383ffff */
.L_x_180:
[----:B-1234-:R-:W-:-:S04]  /*a4f0*/  MOV R5, UR13 ;  /* 0x0000000d00057c02 */ /* 0x01efc80008000f00 */
[----:B------:R1:W2:Y:S03]  /*a500*/  SYNCS.PHASECHK.TRANS64.TRYWAIT P1, [R5+URZ+0x68], R4 ;  /* 0x00006804050075a7 */ /* 0x0002a6000802017f */
[----:B--2---:R-:W-:Y:S05]  /*a510*/  @!P1 NANOSLEEP.SYNCS 0x989680 ;  /* 0x009896800000995d */ /* 0x004fea0003900000 */
[----:B------:R-:W2:Y:S02]  /*a520*/  @!P1 SYNCS.PHASECHK.TRANS64 P1, [R5+URZ+0x68], R4 ;  /* 0x00006804050095a7 */ /* 0x000ea4000802007f */
[----:B--2---:R-:W-:Y:S05]  /*a530*/  @!P1 BRA `(.L_x_180) ;  /* 0xfffffffc00ec9947 */ /* 0x004fea000383ffff */
[----:B------:R-:W-:Y:S05]  /*a540*/  BRA `(.L_x_241) ;  /* 0xffffffdc00b07947 */ /* 0x000fea000383ffff */
.L_x_186:
[----:B-1234-:R-:W-:-:S04]  /*a550*/  IMAD.U32 R5, RZ, RZ, UR13 ;  /* 0x0000000dff057e24 */ /* 0x01efc8000f8e00ff */
[----:B------:R1:W2:Y:S03]  /*a560*/  SYNCS.PHASECHK.TRANS64.TRYWAIT P1, [R5+URZ+0x70], R4 ;  /* 0x00007004050075a7 */ /* 0x0002a6000802017f */
[----:B--2---:R-:W-:Y:S05]  /*a570*/  @!P1 NANOSLEEP.SYNCS 0x989680 ;  /* 0x009896800000995d */ /* 0x004fea0003900000 */
[----:B------:R-:W2:Y:S02]  /*a580*/  @!P1 SYNCS.PHASECHK.TRANS64 P1, [R5+URZ+0x70], R4 ;  /* 0x00007004050095a7 */ /* 0x000ea4000802007f */
[----:B--2---:R-:W-:Y:S05]  /*a590*/  @!P1 BRA `(.L_x_186) ;  /* 0xfffffffc00ec9947 */ /* 0x004fea000383ffff */
[----:B------:R-:W-:Y:S05]  /*a5a0*/  BRA `(.L_x_242) ;  /* 0xffffffdc00f87947 */ /* 0x000fea000383ffff */
.L_x_192:
[----:B-1234-:R-:W-:-:S04]  /*a5b0*/  MOV R5, UR13 ;  /* 0x0000000d00057c02 */ /* 0x01efc80008000f00 */
[----:B------:R1:W2:Y:S03]  /*a5c0*/  SYNCS.PHASECHK.TRANS64.TRYWAIT P1, [R5+URZ+0x78], R4 ;  /* 0x00007804050075a7 */ /* 0x0002a6000802017f */
[----:B--2---:R-:W-:Y:S05]  /*a5d0*/  @!P1 NANOSLEEP.SYNCS 0x989680 ;  /* 0x009896800000995d */ /* 0x004fea0003900000 */
[----:B------:R-:W2:Y:S02]  /*a5e0*/  @!P1 SYNCS.PHASECHK.TRANS64 P1, [R5+URZ+0x78], R4 ;  /* 0x00007804050095a7 */ /* 0x000ea4000802007f */
[----:B--2---:R-:W-:Y:S05]  /*a5f0*/  @!P1 BRA `(.L_x_192) ;  /* 0xfffffffc00ec9947 */ /* 0x004fea000383ffff */
[----:B------:R-:W-:Y:S05]  /*a600*/  BRA `(.L_x_243) ;  /* 0xffffffe000347947 */ /* 0x000fea000383ffff */
.L_x_202:
[----:B------:R1:W1:Y:S02]  /*a610*/  SYNCS.PHASECHK.TRANS64.TRYWAIT P0, [R0+URZ+0x60], R3 ;  /* 0x00006003000075a7 */ /* 0x000264000800017f */
[----:B-1----:R-:W-:Y:S05]  /*a620*/  @!P0 NANOSLEEP.SYNCS 0x989680 ;  /* 0x009896800000895d */ /* 0x002fea0003900000 */
[----:B------:R-:W1:Y:S02]  /*a630*/  @!P0 SYNCS.PHASECHK.TRANS64 P0, [R0+URZ+0x60], R3 ;  /* 0x00006003000085a7 */ /* 0x000e64000800007f */
[----:B-1----:R-:W-:Y:S05]  /*a640*/  @!P0 BRA `(.L_x_202) ;  /* 0xfffffffc00f08947 */ /* 0x002fea000383ffff */
[----:B------:R-:W-:Y:S05]  /*a650*/  BRA `(.L_x_244) ;  /* 0xffffffe800187947 */ /* 0x000fea000383ffff */
.L_x_204:
[----:B------:R1:W1:Y:S02]  /*a660*/  SYNCS.PHASECHK.TRANS64.TRYWAIT P0, [R0+URZ+0x68], R3 ;  /* 0x00006803000075a7 */ /* 0x000264000800017f */
[----:B-1----:R-:W-:Y:S05]  /*a670*/  @!P0 NANOSLEEP.SYNCS 0x989680 ;  /* 0x009896800000895d */ /* 0x002fea0003900000 */
[----:B------:R-:W1:Y:S02]  /*a680*/  @!P0 SYNCS.PHASECHK.TRANS64 P0, [R0+URZ+0x68], R3 ;  /* 0x00006803000085a7 */ /* 0x000e64000800007f */
[----:B-1----:R-:W-:Y:S05]  /*a690*/  @!P0 BRA `(.L_x_204) ;  /* 0xfffffffc00f08947 */ /* 0x002fea000383ffff */
[----:B------:R-:W-:Y:S05]  /*a6a0*/  BRA `(.L_x_245) ;  /* 0xffffffe800147947 */ /* 0x000fea000383ffff */
.L_x_206:
[----:B------:R1:W1:Y:S02]  /*a6b0*/  SYNCS.PHASECHK.TRANS64.TRYWAIT P0, [R0+URZ+0x70], R3 ;  /* 0x00007003000075a7 */ /* 0x000264000800017f */
[----:B-1----:R-:W-:Y:S05]  /*a6c0*/  @!P0 NANOSLEEP.SYNCS 0x989680 ;  /* 0x009896800000895d */ /* 0x002fea0003900000 */
[----:B------:R-:W1:Y:S02]  /*a6d0*/  @!P0 SYNCS.PHASECHK.TRANS64 P0, [R0+URZ+0x70], R3 ;  /* 0x00007003000085a7 */ /* 0x000e64000800007f */
[----:B-1----:R-:W-:Y:S05]  /*a6e0*/  @!P0 BRA `(.L_x_206) ;  /* 0xfffffffc00f08947 */ /* 0x002fea000383ffff */
[----:B------:R-:W-:Y:S05]  /*a6f0*/  BRA `(.L_x_246) ;  /* 0xffffffe800107947 */ /* 0x000fea000383ffff */
.L_x_210:
[----:B------:R-:W-:Y:S01]  /*a700*/  BSSY B1, `(.L_x_247) ;  /* 0x0000006000017945 */ /* 0x000fe20003800000 */
[----:B------:R-:W-:-:S07]  /*a710*/  IMAD.MOV.U32 R15, RZ, RZ, -0x1 ;  /* 0xffffffffff0f7424 */ /* 0x000fce00078e00ff */
[----:B------:R-:W-:Y:S05]  /*a720*/  WARPSYNC.COLLECTIVE R15, `(.L_x_248) ;  /* 0x000000000f0c7348 */ /* 0x000fea0003c00000 */
[----:B------:R-:W-:Y:S02]  /*a730*/  ELECT P6, UR62, PT ;  /* 0x00000000003e782f */ /* 0x000fe400038c0000 */
[----:B------:R-:W-:Y:S01]  /*a740*/  MOV R14, UR62 ;  /* 0x0000003e000e7c02 */ /* 0x000fe20008000f00 */
[----:B------:R-:W-:Y:S10]  /*a750*/  ENDCOLLECTIVE ;  /* 0x000000000000791b */ /* 0x000ff40003800000 */
.L_x_248:
[----:B------:R-:W-:Y:S05]  /*a760*/  BSYNC B1 ;  /* 0x0000000000017941 */ /* 0x000fea0003800000 */
.L_x_247:
[----:B------:R-:W-:Y:S05]  /*a770*/  BRA `(.L_x_249) ;  /* 0xffffffe800887947 */ /* 0x000fea000383ffff */
.L_x_213:
[----:B--2---:R2:W3:Y:S02]  /*a780*/  SYNCS.PHASECHK.TRANS64.TRYWAIT P1, [R20+URZ+0x20], R7 ;  /* 0x00002007140075a7 */ /* 0x0044e4000802017f */
[----:B---3--:R-:W-:Y:S05]  /*a790*/  @!P1 NANOSLEEP.SYNCS 0x989680 ;  /* 0x009896800000995d */ /* 0x008fea0003900000 */
[----:B------:R-:W3:Y:S02]  /*a7a0*/  @!P1 SYNCS.PHASECHK.TRANS64 P1, [R20+URZ+0x20], R7 ;  /* 0x00002007140095a7 */ /* 0x000ee4000802007f */
[----:B---3--:R-:W-:Y:S05]  /*a7b0*/  @!P1 BRA `(.L_x_213) ;  /* 0xfffffffc00f09947 */ /* 0x008fea000383ffff */
[----:B------:R-:W-:Y:S05]  /*a7c0*/  BRA `(.L_x_250) ;  /* 0xffffffe800bc7947 */ /* 0x000fea000383ffff */
.L_x_222:
[----:B------:R-:W-:Y:S01]  /*a7d0*/  BSSY B0, `(.L_x_251) ;  /* 0x0000006000007945 */ /* 0x000fe20003800000 */
[----:B------:R-:W-:-:S07]  /*a7e0*/  MOV R15, 0xffffffff ;  /* 0xffffffff000f7802 */ /* 0x000fce0000000f00 */
[----:B------:R-:W-:Y:S05]  /*a7f0*/  WARPSYNC.COLLECTIVE R15, `(.L_x_252) ;  /* 0x000000000f0c7348 */ /* 0x000fea0003c00000 */
[----:B------:R-:W-:Y:S02]  /*a800*/  ELECT P6, UR62, PT ;  /* 0x00000000003e782f */ /* 0x000fe400038c0000 */
[----:B------:R-:W-:Y:S01]  /*a810*/  MOV R14, UR62 ;  /* 0x0000003e000e7c02 */ /* 0x000fe20008000f00 */
[----:B------:R-:W-:Y:S10]  /*a820*/  ENDCOLLECTIVE ;  /* 0x000000000000791b */ /* 0x000ff40003800000 */
.L_x_252:
[----:B------:R-:W-:Y:S05]  /*a830*/  BSYNC B0 ;  /* 0x0000000000007941 */ /* 0x000fea0003800000 */
.L_x_251:
[----:B------:R-:W-:Y:S05]  /*a840*/  BRA `(.L_x_253) ;  /* 0xfffffff400187947 */ /* 0x000fea000383ffff */
.L_x_224:
[----:B-1----:R1:W2:Y:S02]  /*a850*/  SYNCS.PHASECHK.TRANS64.TRYWAIT P0, [R7+URZ], R4 ;  /* 0x00000004070075a7 */ /* 0x0022a4000800017f */
[----:B--2---:R-:W-:Y:S05]  /*a860*/  @!P0 NANOSLEEP.SYNCS 0x989680 ;  /* 0x009896800000895d */ /* 0x004fea0003900000 */
[----:B------:R-:W2:Y:S02]  /*a870*/  @!P0 SYNCS.PHASECHK.TRANS64 P0, [R7+URZ], R4 ;  /* 0x00000004070085a7 */ /* 0x000ea4000800007f */
[----:B--2---:R-:W-:Y:S05]  /*a880*/  @!P0 BRA `(.L_x_224) ;  /* 0xfffffffc00f08947 */ /* 0x004fea000383ffff */
[----:B------:R-:W-:Y:S05]  /*a890*/  BRA `(.L_x_254) ;  /* 0xfffffff400547947 */ /* 0x000fea000383ffff */
.L_x_225:
[----:B-1----:R1:W2:Y:S02]  /*a8a0*/  SYNCS.PHASECHK.TRANS64.TRYWAIT P0, [R6+URZ], R3 ;  /* 0x00000003060075a7 */ /* 0x0022a4000800017f */
[----:B--2---:R-:W-:Y:S05]  /*a8b0*/  @!P0 NANOSLEEP.SYNCS 0x989680 ;  /* 0x009896800000895d */ /* 0x004fea0003900000 */
[----:B------:R-:W2:Y:S02]  /*a8c0*/  @!P0 SYNCS.PHASECHK.TRANS64 P0, [R6+URZ], R3 ;  /* 0x00000003060085a7 */ /* 0x000ea4000800007f */
[----:B--2---:R-:W-:Y:S05]  /*a8d0*/  @!P0 BRA `(.L_x_225) ;  /* 0xfffffffc00f08947 */ /* 0x004fea000383ffff */
[----:B------:R-:W-:Y:S05]  /*a8e0*/  BRA `(.L_x_255) ;  /* 0xfffffff400647947 */ /* 0x000fea000383ffff */
.L_x_226:
[----:B--2---:R2:W3:Y:S02]  /*a8f0*/  SYNCS.PHASECHK.TRANS64.TRYWAIT P0, [R7+URZ], R4 ;  /* 0x00000004070075a7 */ /* 0x0044e4000800017f */
[----:B---3--:R-:W-:Y:S05]  /*a900*/  @!P0 NANOSLEEP.SYNCS 0x989680 ;  /* 0x009896800000895d */ /* 0x008fea0003900000 */
[----:B------:R-:W3:Y:S02]  /*a910*/  @!P0 SYNCS.PHASECHK.TRANS64 P0, [R7+URZ], R4 ;  /* 0x00000004070085a7 */ /* 0x000ee4000800007f */
[----:B---3--:R-:W-:Y:S05]  /*a920*/  @!P0 BRA `(.L_x_226) ;  /* 0xfffffffc00f08947 */ /* 0x008fea000383ffff */
[----:B------:R-:W-:Y:S05]  /*a930*/  BRA `(.L_x_256) ;  /* 0xfffffff4006c7947 */ /* 0x000fea000383ffff */
.L_x_257:
[----:B------:R-:W-:-:S00]  /*a940*/  BRA `(.L_x_257) ;  /* 0xfffffffc00fc7947 */ /* 0x000fc0000383ffff */
[----:B------:R-:W-:-:S00]  /*a950*/  NOP ;  /* 0x0000000000007918 */ /* 0x000fc00000000000 */
        /* <DEDUP_REMOVED lines=10> */
.L_x_258:


//--------------------- .nv.global.init           --------------------------
	.section	.nv.global.init,"aw",@progbits
.nv.global.init:
	.type		$str$22,@object
	.size		$str$22,($str$26 - $str$22)
$str$22:
        /*0000*/ 	.byte	0x6b, 0x5f, 0x74, 0x69, 0x6c, 0x65, 0x5f, 0x63, 0x6f, 0x75, 0x6e, 0x74, 0x20, 0x3e, 0x3d, 0x20
        /*0010*/ 	.byte	0x31, 0x00
	.type		$str$26,@object
	.size		$str$26,($str$27 - $str$26)
$str$26:
        /*0012*/ 	.byte	0x28, 0x61, 0x64, 0x64, 0x72, 0x65, 0x73, 0x73, 0x20, 0x26, 0x20, 0x6d, 0x61, 0x73, 0x6b, 0x29
        /*0022*/ 	.byte	0x20, 0x3d, 0x3d, 0x20, 0x30, 0x00
	.type		$str$27,@object
	.size		$str$27,($str$23 - $str$27)
$str$27:
        /*0028*/ 	.byte	0x2f, 0x74, 0x6d, 0x70, 0x2f, 0x63, 0x75, 0x74, 0x6c, 0x61, 0x73, 0x73, 0x5f, 0x73, 0x77, 0x65
        /*0038*/ 	.byte	0x65, 0x70, 0x5f, 0x73, 0x72, 0x63, 0x2f, 0x69, 0x6e, 0x63, 0x6c, 0x75, 0x64, 0x65, 0x2f, 0x63
        /*0048*/ 	.byte	0x75, 0x74, 0x65, 0x2f, 0x70, 0x6f, 0x69, 0x6e, 0x74, 0x65, 0x72, 0x5f, 0x66, 0x6c, 0x61, 0x67
        /*0058*/ 	.byte	0x67, 0x65, 0x64, 0x2e, 0x68, 0x70, 0x70, 0x00
	.type		$str$23,@object
	.size		$str$23,(__unnamed_2 - $str$23)
$str$23:
        /*0060*/ 	.byte	0x2f, 0x74, 0x6d, 0x70, 0x2f, 0x63, 0x75, 0x74, 0x6c, 0x61, 0x73, 0x73, 0x5f, 0x73, 0x77, 0x65
        /*0070*/ 	.byte	0x65, 0x70, 0x5f, 0x73, 0x72, 0x63, 0x2f, 0x69, 0x6e, 0x63, 0x6c, 0x75, 0x64, 0x65, 0x2f, 0x63
        /*0080*/ 	.byte	0x75, 0x74, 0x6c, 0x61, 0x73, 0x73, 0x2f, 0x67, 0x65, 0x6d, 0x6d, 0x2f, 0x63, 0x6f, 0x6c, 0x6c
        /*0090*/ 	.byte	0x65, 0x63, 0x74, 0x69, 0x76, 0x65, 0x2f, 0x73, 0x6d, 0x39, 0x30, 0x5f, 0x6d, 0x6d, 0x61, 0x5f
        /*00a0*/ 	.byte	0x74, 0x6d, 0x61, 0x5f, 0x67, 0x6d, 0x6d, 0x61, 0x5f, 0x73, 0x73, 0x5f, 0x77, 0x61, 0x72, 0x70
        /*00b0*/ 	.byte	0x73, 0x70, 0x65, 0x63, 0x69, 0x61, 0x6c, 0x69, 0x7a, 0x65, 0x64, 0x2e, 0x68, 0x70, 0x70, 0x00
	.type		__unnamed_2,@object
	.size		__unnamed_2,(__unnamed_1 - __unnamed_2)
__unnamed_2:
        /*00c0*/ 	.byte	0x61, 0x75, 0x74, 0x6f, 0x20, 0x63, 0x75, 0x74, 0x65, 0x3a, 0x3a, 0x61, 0x73, 0x5f, 0x70, 0x6f
        /* <DEDUP_REMOVED lines=27> */
        /*0280*/ 	.byte	0x36, 0x3e, 0x3e, 0x3e, 0x3e, 0x3e, 0x5d, 0x00
	.type		__unnamed_1,@object
	.size		__unnamed_1,(.L_0 - __unnamed_1)
__unnamed_1:
        /* <DEDUP_REMOVED lines=180> */
        /*0dc8*/ 	.byte	0x65, 0x3a, 0x3a, 0x69, 0x64, 0x65, 0x6e, 0x74, 0x69, 0x74, 0x79, 0x5d, 0x00
.L_0:


//--------------------- .nv.shared._ZN7cutlass13device_kernelINS_4gemm6kernel13GemmUniversalIN4cute5tupleIJiiiiEEENS1_10collective13CollectiveMmaINS1_34MainloopSm90TmaGmmaWarpSpecializedILi4ENS5_IJNS4_1CILi1EEESB_SB_EEENS1_35KernelTmaWarpSpecializedCooperativeEEENS5_IJNSA_ILi256EEENSA_ILi128EEENSA_ILi64EEEEEENS_6half_tENS5_IJlSB_lEEESJ_SK_NS4_8TiledMMAINS4_8MMA_AtomIJNS4_4SM904GMMA26MMA_64x128x16_F32F16F16_SSILNSO_5MajorE0ELSQ_0ELNSO_7ScaleInE1ELSR_1EEEEEENS4_6LayoutINS5_IJNSA_ILi2EEESB_SB_EEENS5_IJSB_NSA_ILi0EEESX_EEEEENS5_IJNS4_10UnderscoreES10_S10_EEEEENS4_13SM90_TMA_LOADENS4_14ComposedLayoutINS4_7SwizzleILi3ELi4ELi3EEENS4_18smem_ptr_flag_bitsILi16EEENSU_INS5_IJNSA_ILi8EEESH_EEENS5_IJSH_SB_EEEEEEEvNS4_8identityES13_S1D_vS1E_EENS_8epilogue10collective18CollectiveEpilogueINS1G_22Sm90TmaWarpSpecializedILi4ELi2ELi16ELb1ELb0EEEJSI_NS5_IJSG_NSA_ILi32EEEEEESJ_SK_SJ_SK_NS1G_6fusion15FusionCallbacksIS1K_NS1N_17LinCombPerRowBiasISJ_fSJ_SJ_fLi8ELNS_15FloatRoundStyleE2EEESI_S1M_JEEES13_NS14_INS15_ILi2ELi4ELi3EEES18_NSU_INS5_IJS19_S1L_EEENS5_IJS1L_SB_EEEEEEENS4_17SM75_U32x4_LDSM_NENS4_14SM90_TMA_STOREES1X_NS4_17SM90_U32x4_STSM_NENS4_9Copy_AtomIJS20_SJ_EEEvEEEvvEEEEvNT_6ParamsE --------------------------
	.section	.nv.shared._ZN7cutlass13device_kernelINS_4gemm6kernel13GemmUniversalIN4cute5tupleIJiiiiEEENS1_10collective13CollectiveMmaINS1_34MainloopSm90TmaGmmaWarpSpecializedILi4ENS5_IJNS4_1CILi1EEESB_SB_EEENS1_35KernelTmaWarpSpecializedCooperativeEEENS5_IJNSA_ILi256EEENSA_ILi128EEENSA_ILi64EEEEEENS_6half_tENS5_IJlSB_lEEESJ_SK_NS4_8TiledMMAINS4_8MMA_AtomIJNS4_4SM904GMMA26MMA_64x128x16_F32F16F16_SSILNSO_5MajorE0ELSQ_0ELNSO_7ScaleInE1ELSR_1EEEEEENS4_6LayoutINS5_IJNSA_ILi2EEESB_SB_EEENS5_IJSB_NSA_ILi0EEESX_EEEEENS5_IJNS4_10UnderscoreES10_S10_EEEEENS4_13SM90_TMA_LOADENS4_14ComposedLayoutINS4_7SwizzleILi3ELi4ELi3EEENS4_18smem_ptr_flag_bitsILi16EEENSU_INS5_IJNSA_ILi8EEESH_EEENS5_IJSH_SB_EEEEEEEvNS4_8identityES13_S1D_vS1E_EENS_8epilogue10collective18CollectiveEpilogueINS1G_22Sm90TmaWarpSpecializedILi4ELi2ELi16ELb1ELb0EEEJSI_NS5_IJSG_NSA_ILi32EEEEEESJ_SK_SJ_SK_NS1G_6fusion15FusionCallbacksIS1K_NS1N_17LinCombPerRowBiasISJ_fSJ_SJ_fLi8ELNS_15FloatRoundStyleE2EEESI_S1M_JEEES13_NS14_INS15_ILi2ELi4ELi3EEES18_NSU_INS5_IJS19_S1L_EEENS5_IJS1L_SB_EEEEEEENS4_17SM75_U32x4_LDSM_NENS4_14SM90_TMA_STOREES1X_NS4_17SM90_U32x4_STSM_NENS4_9Copy_AtomIJS20_SJ_EEEvEEEvvEEEEvNT_6ParamsE,"aw",@nobits
	.sectionflags	@""
	.align	16
	.zero		1024


//--------------------- .nv.shared.reserved.0     --------------------------
	.section	.nv.shared.reserved.0,"aw",@nobits
	.weak		__nv_reservedSMEM_offset_0_alias
	.size		__nv_reservedSMEM_offset_0_alias, 0, 0
	.other		__nv_reservedSMEM_offset_0_alias,@"STO_CUDA_RESERVED_SHARED STV_DEFAULT"
__nv_reservedSMEM_offset_0_alias:
	.zero		0


//--------------------- .nv.global                --------------------------
	.section	.nv.global,"aw",@nobits
.nv.global:
	.type		_ZN39_INTERNAL_e205ed47_4_k_cu_b48d82f4_27184cute1_E,@object
	.size		_ZN39_INTERNAL_e205ed47_4_k_cu_b48d82f4_27184cute1_E,(_ZN39_INTERNAL_e205ed47_4_k_cu_b48d82f4_27184cuda3std3__45__cpo6cbeginE - _ZN39_INTERNAL_e205ed47_4_k_cu_b48d82f4_27184cute1_E)
_ZN39_INTERNAL_e205ed47_4_k_cu_b48d82f4_27184cute1_E:
	.zero		1
	.type		_ZN39_INTERNAL_e205ed47_4_k_cu_b48d82f4_27184cuda3std3__45__cpo6cbeginE,@object
	.size		_ZN39_INTERNAL_e205ed47_4_k_cu_b48d82f4_27184cuda3std3__45__cpo6cbeginE,(_ZN39_INTERNAL_e205ed47_4_k_cu_b48d82f4_27184cuda3std3__48in_placeE - _ZN39_INTERNAL_e205ed47_4_k_cu_b48d82f4_27184cuda3std3__45__cpo6cbeginE)
_ZN39_INTERNAL_e205ed47_4_k_cu_b48d82f4_27184cuda3std3__45__cpo6cbeginE:
	.zero		1
	.type		_ZN39_INTERNAL_e205ed47_4_k_cu_b48d82f4_27184cuda3std3__48in_placeE,@object
	.size		_ZN39_INTERNAL_e205ed47_4_k_cu_b48d82f4_27184cuda3std3__48in_placeE,(_ZN39_INTERNAL_e205ed47_4_k_cu_b48d82f4_27184cuda3std6ranges3__45__cpo9iter_moveE - _ZN39_INTERNAL_e205ed47_4_k_cu_b48d82f4_27184cuda3std3__48in_placeE)
_ZN39_INTERNAL_e205ed47_4_k_cu_b48d82f4_27184cuda3std3__48in_placeE:
	.zero		1
	.type		_ZN39_INTERNAL_e205ed47_4_k_cu_b48d82f4_27184cuda3std6ranges3__45__cpo9iter_moveE,@object
	.size		_ZN39_INTERNAL_e205ed47_4_k_cu_b48d82f4_27184cuda3std6ranges3__45__cpo9iter_moveE,(_ZN39_INTERNAL_e205ed47_4_k_cu_b48d82f4_27184cuda3std3__45__cpo5beginE - _ZN39_INTERNAL_e205ed47_4_k_cu_b48d82f4_27184cuda3std6ranges3__45__cpo9iter_moveE)
_ZN39_INTERNAL_e205ed47_4_k_cu_b48d82f4_27184cuda3std6ranges3__45__cpo9iter_moveE:
	.zero		1
	.type		_ZN39_INTERNAL_e205ed47_4_k_cu_b48d82f4_27184cuda3std3__45__cpo5beginE,@object
	.size		_ZN39_INTERNAL_e205ed47_4_k_cu_b48d82f4_27184cuda3std3__45__cpo5beginE,(_ZN39_INTERNAL_e205ed47_4_k_cu_b48d82f4_27184cuda3std3__441_GLOBAL__N__e205ed47_4_k_cu_b48d82f4_27186ignoreE - _ZN39_INTERNAL_e205ed47_4_k_cu_b48d82f4_27184cuda3std3__45__cpo5beginE)
_ZN39_INTERNAL_e205ed47_4_k_cu_b48d82f4_27184cuda3std3__45__cpo5beginE:
	.zero		1
	.type		_ZN39_INTERNAL_e205ed47_4_k_cu_b48d82f4_27184cuda3std3__441_GLOBAL__N__e205ed47_4_k_cu_b48d82f4_27186ignoreE,@object
	.size		_ZN39_INTERNAL_e205ed47_4_k_cu_b48d82f4_27184cuda3std3__441_GLOBAL__N__e205ed47_4_k_cu_b48d82f4_27186ignoreE,(_ZN39_INTERNAL_e205ed47_4_k_cu_b48d82f4_27184cute7productE - _ZN39_INTERNAL_e205ed47_4_k_cu_b48d82f4_27184cuda3std3__441_GLOBAL__N__e205ed47_4_k_cu_b48d82f4_27186ignoreE)
_ZN39_INTERNAL_e205ed47_4_k_cu_b48d82f4_27184cuda3std3__441_GLOBAL__N__e205ed47_4_k_cu_b48d82f4_27186ignoreE:
	.zero		1
	.type		_ZN39_INTERNAL_e205ed47_4_k_cu_b48d82f4_27184cute7productE,@object
	.size		_ZN39_INTERNAL_e205ed47_4_k_cu_b48d82f4_27184cute7productE,(_ZN39_INTERNAL_e205ed47_4_k_cu_b48d82f4_27184cuda3std3__45__cpo3endE - _ZN39_INTERNAL_e205ed47_4_k_cu_b48d82f4_27184cute7productE)
_ZN39_INTERNAL_e205ed47_4_k_cu_b48d82f4_27184cute7productE:
	.zero		1
	.type		_ZN39_INTERNAL_e205ed47_4_k_cu_b48d82f4_27184cuda3std3__45__cpo3endE,@object
	.size		_ZN39_INTERNAL_e205ed47_4_k_cu_b48d82f4_27184cuda3std3__45__cpo3endE,(_ZN39_INTERNAL_e205ed47_4_k_cu_b48d82f4_27184cuda3std3__419piecewise_constructE - _ZN39_INTERNAL_e205ed47_4_k_cu_b48d82f4_27184cuda3std3__45__cpo3endE)
_ZN39_INTERNAL_e205ed47_4_k_cu_b48d82f4_27184cuda3std3__45__cpo3endE:
	.zero		1
	.type		_ZN39_INTERNAL_e205ed47_4_k_cu_b48d82f4_27184cuda3std3__419piecewise_constructE,@object
	.size		_ZN39_INTERNAL_e205ed47_4_k_cu_b48d82f4_27184cuda3std3__419piecewise_constructE,(_ZN39_INTERNAL_e205ed47_4_k_cu_b48d82f4_27184cuda3std3__45__cpo4cendE - _ZN39_INTERNAL_e205ed47_4_k_cu_b48d82f4_27184cuda3std3__419piecewise_constructE)
_ZN39_INTERNAL_e205ed47_4_k_cu_b48d82f4_27184cuda3std3__419piecewise_constructE:
	.zero		1
	.type		_ZN39_INTERNAL_e205ed47_4_k_cu_b48d82f4_27184cuda3std3__45__cpo4cendE,@object
	.size		_ZN39_INTERNAL_e205ed47_4_k_cu_b48d82f4_27184cuda3std3__45__cpo4cendE,(_ZN39_INTERNAL_e205ed47_4_k_cu_b48d82f4_27184cuda3std6ranges3__45__cpo4swapE - _ZN39_INTERNAL_e205ed47_4_k_cu_b48d82f4_27184cuda3std3__45__cpo4cendE)
_ZN39_INTERNAL_e205ed47_4_k_cu_b48d82f4_27184cuda3std3__45__cpo4cendE:
	.zero		1
	.type		_ZN39_INTERNAL_e205ed47_4_k_cu_b48d82f4_27184cuda3std6ranges3__45__cpo4swapE,@object
	.size		_ZN39_INTERNAL_e205ed47_4_k_cu_b48d82f4_27184cuda3std6ranges3__45__cpo4swapE,(.L_9 - _ZN39_INTERNAL_e205ed47_4_k_cu_b48d82f4_27184cuda3std6ranges3__45__cpo4swapE)
_ZN39_INTERNAL_e205ed47_4_k_cu_b48d82f4_27184cuda3std6ranges3__45__cpo4swapE:
	.zero		1
.L_9:


//--------------------- .nv.constant0._ZN7cutlass13device_kernelINS_4gemm6kernel13GemmUniversalIN4cute5tupleIJiiiiEEENS1_10collective13CollectiveMmaINS1_34MainloopSm90TmaGmmaWarpSpecializedILi4ENS5_IJNS4_1CILi1EEESB_SB_EEENS1_35KernelTmaWarpSpecializedCooperativeEEENS5_IJNSA_ILi256EEENSA_ILi128EEENSA_ILi64EEEEEENS_6half_tENS5_IJlSB_lEEESJ_SK_NS4_8TiledMMAINS4_8MMA_AtomIJNS4_4SM904GMMA26MMA_64x128x16_F32F16F16_SSILNSO_5MajorE0ELSQ_0ELNSO_7ScaleInE1ELSR_1EEEEEENS4_6LayoutINS5_IJNSA_ILi2EEESB_SB_EEENS5_IJSB_NSA_ILi0EEESX_EEEEENS5_IJNS4_10UnderscoreES10_S10_EEEEENS4_13SM90_TMA_LOADENS4_14ComposedLayoutINS4_7SwizzleILi3ELi4ELi3EEENS4_18smem_ptr_flag_bitsILi16EEENSU_INS5_IJNSA_ILi8EEESH_EEENS5_IJSH_SB_EEEEEEEvNS4_8identityES13_S1D_vS1E_EENS_8epilogue10collective18CollectiveEpilogueINS1G_22Sm90TmaWarpSpecializedILi4ELi2ELi16ELb1ELb0EEEJSI_NS5_IJSG_NSA_ILi32EEEEEESJ_SK_SJ_SK_NS1G_6fusion15FusionCallbacksIS1K_NS1N_17LinCombPerRowBiasISJ_fSJ_SJ_fLi8ELNS_15FloatRoundStyleE2EEESI_S1M_JEEES13_NS14_INS15_ILi2ELi4ELi3EEES18_NSU_INS5_IJS19_S1L_EEENS5_IJS1L_SB_EEEEEEENS4_17SM75_U32x4_LDSM_NENS4_14SM90_TMA_STOREES1X_NS4_17SM90_U32x4_STSM_NENS4_9Copy_AtomIJS20_SJ_EEEvEEEvvEEEEvNT_6ParamsE --------------------------
	.section	.nv.constant0._ZN7cutlass13device_kernelINS_4gemm6kernel13GemmUniversalIN4cute5tupleIJiiiiEEENS1_10collective13CollectiveMmaINS1_34MainloopSm90TmaGmmaWarpSpecializedILi4ENS5_IJNS4_1CILi1EEESB_SB_EEENS1_35KernelTmaWarpSpecializedCooperativeEEENS5_IJNSA_ILi256EEENSA_ILi128EEENSA_ILi64EEEEEENS_6half_tENS5_IJlSB_lEEESJ_SK_NS4_8TiledMMAINS4_8MMA_AtomIJNS4_4SM904GMMA26MMA_64x128x16_F32F16F16_SSILNSO_5MajorE0ELSQ_0ELNSO_7ScaleInE1ELSR_1EEEEEENS4_6LayoutINS5_IJNSA_ILi2EEESB_SB_EEENS5_IJSB_NSA_ILi0EEESX_EEEEENS5_IJNS4_10UnderscoreES10_S10_EEEEENS4_13SM90_TMA_LOADENS4_14ComposedLayoutINS4_7SwizzleILi3ELi4ELi3EEENS4_18smem_ptr_flag_bitsILi16EEENSU_INS5_IJNSA_ILi8EEESH_EEENS5_IJSH_SB_EEEEEEEvNS4_8identityES13_S1D_vS1E_EENS_8epilogue10collective18CollectiveEpilogueINS1G_22Sm90TmaWarpSpecializedILi4ELi2ELi16ELb1ELb0EEEJSI_NS5_IJSG_NSA_ILi32EEEEEESJ_SK_SJ_SK_NS1G_6fusion15FusionCallbacksIS1K_NS1N_17LinCombPerRowBiasISJ_fSJ_SJ_fLi8ELNS_15FloatRoundStyleE2EEESI_S1M_JEEES13_NS14_INS15_ILi2ELi4ELi3EEES18_NSU_INS5_IJS19_S1L_EEENS5_IJS1L_SB_EEEEEEENS4_17SM75_U32x4_LDSM_NENS4_14SM90_TMA_STOREES1X_NS4_17SM90_U32x4_STSM_NENS4_9Copy_AtomIJS20_SJ_EEEvEEEvvEEEEvNT_6ParamsE,"a",@progbits
	.sectionflags	@""
	.align	4
.nv.constant0._ZN7cutlass13device_kernelINS_4gemm6kernel13GemmUniversalIN4cute5tupleIJiiiiEEENS1_10collective13CollectiveMmaINS1_34MainloopSm90TmaGmmaWarpSpecializedILi4ENS5_IJNS4_1CILi1EEESB_SB_EEENS1_35KernelTmaWarpSpecializedCooperativeEEENS5_IJNSA_ILi256EEENSA_ILi128EEENSA_ILi64EEEEEENS_6half_tENS5_IJlSB_lEEESJ_SK_NS4_8TiledMMAINS4_8MMA_AtomIJNS4_4SM904GMMA26MMA_64x128x16_F32F16F16_SSILNSO_5MajorE0ELSQ_0ELNSO_7ScaleInE1ELSR_1EEEEEENS4_6LayoutINS5_IJNSA_ILi2EEESB_SB_EEENS5_IJSB_NSA_ILi0EEESX_EEEEENS5_IJNS4_10UnderscoreES10_S10_EEEEENS4_13SM90_TMA_LOADENS4_14ComposedLayoutINS4_7SwizzleILi3ELi4ELi3EEENS4_18smem_ptr_flag_bitsILi16EEENSU_INS5_IJNSA_ILi8EEESH_EEENS5_IJSH_SB_EEEEEEEvNS4_8identityES13_S1D_vS1E_EENS_8epilogue10collective18CollectiveEpilogueINS1G_22Sm90TmaWarpSpecializedILi4ELi2ELi16ELb1ELb0EEEJSI_NS5_IJSG_NSA_ILi32EEEEEESJ_SK_SJ_SK_NS1G_6fusion15FusionCallbacksIS1K_NS1N_17LinCombPerRowBiasISJ_fSJ_SJ_fLi8ELNS_15FloatRoundStyleE2EEESI_S1M_JEEES13_NS14_INS15_ILi2ELi4ELi3EEES18_NSU_INS5_IJS19_S1L_EEENS5_IJS1L_SB_EEEEEEENS4_17SM75_U32x4_LDSM_NENS4_14SM90_TMA_STOREES1X_NS4_17SM90_U32x4_STSM_NENS4_9Copy_AtomIJS20_SJ_EEEvEEEvvEEEEvNT_6ParamsE:
	.zero		2432


//--------------------- SYMBOLS --------------------------

	.type		.nv.reservedSmem.offset0,@object
	.size		.nv.reservedSmem.offset0,0x4
	.type		__assertfail,@function
